	.target	sm_90a

	.elftype	@"ET_EXEC"


//--------------------- .note.nv.tkinfo           --------------------------
	.section	.note.nv.tkinfo,"",@"SHT_NOTE"
	.sectionflags	@"SHF_NOTE_NV_TKINFO"
	.tkinfo
        /*0018*/ 	.word	0x00000002
        /*0030*/ 	.string	""
        /*0030*/ 	.string	"ptxas"
        /*0030*/ 	.string	"Cuda compilation tools, release 13.0, V13.0.88"
        /*0030*/ 	.string	"Build cuda_13.0.r13.0/compiler.36424714_0"
        /*0030*/ 	.string	"-arch sm_90a -m 64 "



//--------------------- .note.nv.cuinfo           --------------------------
	.section	.note.nv.cuinfo,"",@"SHT_NOTE"
	.sectionflags	@"SHF_NOTE_NV_CUINFO"
        /*0018*/ 	.short	0x0002
        /*001a*/ 	.short	0x005a
        /*001c*/ 	.short	0x0082
	.zero		2


//--------------------- .nv.info                  --------------------------
	.section	.nv.info,"",@"SHT_CUDA_INFO"
	.align	4


	//----- nvinfo : EIATTR_REGCOUNT
	.align		4
        /*0000*/ 	.byte	0x04, 0x2f
        /*0002*/ 	.short	(.L_15 - .L_14)
	.align		4
.L_14:
        /*0004*/ 	.word	index@(_ZN7cutlass13device_kernelINS_4gemm6kernel13GemmUniversalIN4cute5tupleIJiiiiEEENS1_10collective13CollectiveMmaINS1_34MainloopSm90TmaGmmaWarpSpecializedILi9ENS5_IJNS4_1CILi8EEENSA_ILi1EEESC_EEENS1_35KernelTmaWarpSpecializedCooperativeEEENS5_IJNSA_ILi128EEENSA_ILi64EEESH_EEENS_6half_tENS5_IJlSC_lEEESJ_SK_NS4_8TiledMMAINS4_8MMA_AtomIJNS4_4SM904GMMA25MMA_64x64x16_F32F16F16_SSILNSO_5MajorE0ELSQ_0ELNSO_7ScaleInE1ELSR_1EEEEEENS4_6LayoutINS5_IJNSA_ILi2EEESC_SC_EEENS5_IJSC_NSA_ILi0EEESX_EEEEENS5_IJNS4_10UnderscoreES10_S10_EEEEENS4_13SM90_TMA_LOADENS4_14ComposedLayoutINS4_7SwizzleILi3ELi4ELi3EEENS4_18smem_ptr_flag_bitsILi16EEENSU_INS5_IJSB_SH_EEENS5_IJSH_SC_EEEEEEEvNS4_8identityENS4_23SM90_TMA_LOAD_MULTICASTES1C_vS1D_EENS_8epilogue10collective6detail29Sm90TmaWarpSpecializedAdapterINS1H_15DefaultEpilogueISJ_SK_SK_NS1G_6thread17LinearCombinationISJ_Li1EffLNS1L_9ScaleType4KindE0ELNS_15FloatRoundStyleE2ESJ_EENS1_15EpilogueDefaultEEEEEvvEEEEvNT_6ParamsE)
        /*0008*/ 	.word	0x000000a8


	//----- nvinfo : EIATTR_FRAME_SIZE
	.align		4
.L_15:
        /*000c*/ 	.byte	0x04, 0x11
        /*000e*/ 	.short	(.L_17 - .L_16)
	.align		4
.L_16:
        /*0010*/ 	.word	index@(_ZN7cutlass13device_kernelINS_4gemm6kernel13GemmUniversalIN4cute5tupleIJiiiiEEENS1_10collective13CollectiveMmaINS1_34MainloopSm90TmaGmmaWarpSpecializedILi9ENS5_IJNS4_1CILi8EEENSA_ILi1EEESC_EEENS1_35KernelTmaWarpSpecializedCooperativeEEENS5_IJNSA_ILi128EEENSA_ILi64EEESH_EEENS_6half_tENS5_IJlSC_lEEESJ_SK_NS4_8TiledMMAINS4_8MMA_AtomIJNS4_4SM904GMMA25MMA_64x64x16_F32F16F16_SSILNSO_5MajorE0ELSQ_0ELNSO_7ScaleInE1ELSR_1EEEEEENS4_6LayoutINS5_IJNSA_ILi2EEESC_SC_EEENS5_IJSC_NSA_ILi0EEESX_EEEEENS5_IJNS4_10UnderscoreES10_S10_EEEEENS4_13SM90_TMA_LOADENS4_14ComposedLayoutINS4_7SwizzleILi3ELi4ELi3EEENS4_18smem_ptr_flag_bitsILi16EEENSU_INS5_IJSB_SH_EEENS5_IJSH_SC_EEEEEEEvNS4_8identityENS4_23SM90_TMA_LOAD_MULTICASTES1C_vS1D_EENS_8epilogue10collective6detail29Sm90TmaWarpSpecializedAdapterINS1H_15DefaultEpilogueISJ_SK_SK_NS1G_6thread17LinearCombinationISJ_Li1EffLNS1L_9ScaleType4KindE0ELNS_15FloatRoundStyleE2ESJ_EENS1_15EpilogueDefaultEEEEEvvEEEEvNT_6ParamsE)
        /*0014*/ 	.word	0x00000000


	//----- nvinfo : EIATTR_MIN_STACK_SIZE
	.align		4
.L_17:
        /*0018*/ 	.byte	0x04, 0x12
        /*001a*/ 	.short	(.L_19 - .L_18)
	.align		4
.L_18:
        /*001c*/ 	.word	index@(_ZN7cutlass13device_kernelINS_4gemm6kernel13GemmUniversalIN4cute5tupleIJiiiiEEENS1_10collective13CollectiveMmaINS1_34MainloopSm90TmaGmmaWarpSpecializedILi9ENS5_IJNS4_1CILi8EEENSA_ILi1EEESC_EEENS1_35KernelTmaWarpSpecializedCooperativeEEENS5_IJNSA_ILi128EEENSA_ILi64EEESH_EEENS_6half_tENS5_IJlSC_lEEESJ_SK_NS4_8TiledMMAINS4_8MMA_AtomIJNS4_4SM904GMMA25MMA_64x64x16_F32F16F16_SSILNSO_5MajorE0ELSQ_0ELNSO_7ScaleInE1ELSR_1EEEEEENS4_6LayoutINS5_IJNSA_ILi2EEESC_SC_EEENS5_IJSC_NSA_ILi0EEESX_EEEEENS5_IJNS4_10UnderscoreES10_S10_EEEEENS4_13SM90_TMA_LOADENS4_14ComposedLayoutINS4_7SwizzleILi3ELi4ELi3EEENS4_18smem_ptr_flag_bitsILi16EEENSU_INS5_IJSB_SH_EEENS5_IJSH_SC_EEEEEEEvNS4_8identityENS4_23SM90_TMA_LOAD_MULTICASTES1C_vS1D_EENS_8epilogue10collective6detail29Sm90TmaWarpSpecializedAdapterINS1H_15DefaultEpilogueISJ_SK_SK_NS1G_6thread17LinearCombinationISJ_Li1EffLNS1L_9ScaleType4KindE0ELNS_15FloatRoundStyleE2ESJ_EENS1_15EpilogueDefaultEEEEEvvEEEEvNT_6ParamsE)
        /*0020*/ 	.word	0x00000000
.L_19:


//--------------------- .nv.compat                --------------------------
	.section	.nv.compat,"",@"SHT_CUDA_COMPAT_INFO"
	.align	4
        /*0000*/ 	.byte	0x02, 0x09, 0x01, 0x00, 0x02, 0x02, 0x04, 0x00, 0x02, 0x05, 0x05, 0x00, 0x03, 0x07, 0x01, 0x01
        /*0010*/ 	.byte	0x02, 0x03, 0x01, 0x00, 0x02, 0x06, 0x01, 0x00, 0x04, 0x0b, 0x08, 0x00, 0x00, 0x00, 0x00, 0x00
        /*0020*/ 	.byte	0x00, 0x00, 0x00, 0x00


//--------------------- .nv.info._ZN7cutlass13device_kernelINS_4gemm6kernel13GemmUniversalIN4cute5tupleIJiiiiEEENS1_10collective13CollectiveMmaINS1_34MainloopSm90TmaGmmaWarpSpecializedILi9ENS5_IJNS4_1CILi8EEENSA_ILi1EEESC_EEENS1_35KernelTmaWarpSpecializedCooperativeEEENS5_IJNSA_ILi128EEENSA_ILi64EEESH_EEENS_6half_tENS5_IJlSC_lEEESJ_SK_NS4_8TiledMMAINS4_8MMA_AtomIJNS4_4SM904GMMA25MMA_64x64x16_F32F16F16_SSILNSO_5MajorE0ELSQ_0ELNSO_7ScaleInE1ELSR_1EEEEEENS4_6LayoutINS5_IJNSA_ILi2EEESC_SC_EEENS5_IJSC_NSA_ILi0EEESX_EEEEENS5_IJNS4_10UnderscoreES10_S10_EEEEENS4_13SM90_TMA_LOADENS4_14ComposedLayoutINS4_7SwizzleILi3ELi4ELi3EEENS4_18smem_ptr_flag_bitsILi16EEENSU_INS5_IJSB_SH_EEENS5_IJSH_SC_EEEEEEEvNS4_8identityENS4_23SM90_TMA_LOAD_MULTICASTES1C_vS1D_EENS_8epilogue10collective6detail29Sm90TmaWarpSpecializedAdapterINS1H_15DefaultEpilogueISJ_SK_SK_NS1G_6thread17LinearCombinationISJ_Li1EffLNS1L_9ScaleType4KindE0ELNS_15FloatRoundStyleE2ESJ_EENS1_15EpilogueDefaultEEEEEvvEEEEvNT_6ParamsE --------------------------
	.section	.nv.info._ZN7cutlass13device_kernelINS_4gemm6kernel13GemmUniversalIN4cute5tupleIJiiiiEEENS1_10collective13CollectiveMmaINS1_34MainloopSm90TmaGmmaWarpSpecializedILi9ENS5_IJNS4_1CILi8EEENSA_ILi1EEESC_EEENS1_35KernelTmaWarpSpecializedCooperativeEEENS5_IJNSA_ILi128EEENSA_ILi64EEESH_EEENS_6half_tENS5_IJlSC_lEEESJ_SK_NS4_8TiledMMAINS4_8MMA_AtomIJNS4_4SM904GMMA25MMA_64x64x16_F32F16F16_SSILNSO_5MajorE0ELSQ_0ELNSO_7ScaleInE1ELSR_1EEEEEENS4_6LayoutINS5_IJNSA_ILi2EEESC_SC_EEENS5_IJSC_NSA_ILi0EEESX_EEEEENS5_IJNS4_10UnderscoreES10_S10_EEEEENS4_13SM90_TMA_LOADENS4_14ComposedLayoutINS4_7SwizzleILi3ELi4ELi3EEENS4_18smem_ptr_flag_bitsILi16EEENSU_INS5_IJSB_SH_EEENS5_IJSH_SC_EEEEEEEvNS4_8identityENS4_23SM90_TMA_LOAD_MULTICASTES1C_vS1D_EENS_8epilogue10collective6detail29Sm90TmaWarpSpecializedAdapterINS1H_15DefaultEpilogueISJ_SK_SK_NS1G_6thread17LinearCombinationISJ_Li1EffLNS1L_9ScaleType4KindE0ELNS_15FloatRoundStyleE2ESJ_EENS1_15EpilogueDefaultEEEEEvvEEEEvNT_6ParamsE,"",@"SHT_CUDA_INFO"
	.sectionflags	@""
	.align	4


	//----- nvinfo : EIATTR_CUDA_API_VERSION
	.align		4
        /*0000*/ 	.byte	0x04, 0x37
        /*0002*/ 	.short	(.L_21 - .L_20)
.L_20:
        /*0004*/ 	.word	0x00000082


	//----- nvinfo : EIATTR_KPARAM_INFO
	.align		4
.L_21:
        /*0008*/ 	.byte	0x04, 0x17
        /*000a*/ 	.short	(.L_23 - .L_22)
.L_22:
        /*000c*/ 	.word	0x00000000
        /*0010*/ 	.short	0x0000
        /*0012*/ 	.short	0x0070
        /*0014*/ 	.byte	0x00, 0xf0, 0x01, 0x10


	//----- nvinfo : EIATTR_SPARSE_MMA_MASK
	.align		4
.L_23:
        /*0018*/ 	.byte	0x03, 0x50
        /*001a*/ 	.short	0x0000


	//----- nvinfo : EIATTR_MAXREG_COUNT
	.align		4
        /*001c*/ 	.byte	0x03, 0x1b
        /*001e*/ 	.short	0x00a8


	//----- nvinfo : EIATTR_NUM_BARRIERS
	.align		4
        /*0020*/ 	.byte	0x02, 0x4c
        /*0022*/ 	.byte	0x01
	.zero		1


	//----- nvinfo : EIATTR_EXTERNS
	.align		4
        /*0024*/ 	.byte	0x04, 0x0f
        /*0026*/ 	.short	(.L_25 - .L_24)


	//   ....[0]....
	.align		4
.L_24:
        /*0028*/ 	.word	index@(__assertfail)


	//----- nvinfo : EIATTR_MERCURY_ISA_VERSION
	.align		4
.L_25:
        /*002c*/ 	.byte	0x03, 0x5f
        /*002e*/ 	.short	0x0101


	//----- nvinfo : EIATTR_INT_WARP_WIDE_INSTR_OFFSETS
	.align		4
        /*0030*/ 	.byte	0x04, 0x31
        /*0032*/ 	.short	(.L_27 - .L_26)


	//   ....[0]....
.L_26:
        /*0034*/ 	.word	0x00000590


	//   ....[1]....
        /*0038*/ 	.word	0x000005a0


	//   ....[2]....
        /*003c*/ 	.word	0x00000720


	//----- nvinfo : EIATTR_COOP_GROUP_MASK_REGIDS
	.align		4
.L_27:
        /*0040*/ 	.byte	0x04, 0x29
        /*0042*/ 	.short	(.L_29 - .L_28)


	//   ....[0]....
.L_28:
        /*0044*/ 	.word	0xffffffff


	//   ....[1]....
        /*0048*/ 	.word	0xffffffff


	//   ....[2]....
        /*004c*/ 	.word	0xffffffff


	//   ....[3]....
        /*0050*/ 	.word	0xffffffff


	//   ....[4]....
        /*0054*/ 	.word	0xffffffff


	//   ....[5]....
        /*0058*/ 	.word	0xffffffff


	//----- nvinfo : EIATTR_COOP_GROUP_INSTR_OFFSETS
	.align		4
.L_29:
        /*005c*/ 	.byte	0x04, 0x28
        /*005e*/ 	.short	(.L_31 - .L_30)


	//   ....[0]....
.L_30:
        /*0060*/ 	.word	0x00000060


	//   ....[1]....
        /*0064*/ 	.word	0x00000070


	//   ....[2]....
        /*0068*/ 	.word	0x00000130


	//   ....[3]....
        /*006c*/ 	.word	0x000003c0


	//   ....[4]....
        /*0070*/ 	.word	0x000008c0


	//   ....[5]....
        /*0074*/ 	.word	0x00001300


	//----- nvinfo : EIATTR_REG_RECONFIG
	.align		4
.L_31:
        /*0078*/ 	.byte	0x01, 0x54
	.zero		2


	//----- nvinfo : EIATTR_SYSCALL_OFFSETS
	.align		4
        /*007c*/ 	.byte	0x04, 0x46
        /*007e*/ 	.short	(.L_33 - .L_32)


	//   ....[0]....
.L_32:
        /*0080*/ 	.word	0x000014c0


	//----- nvinfo : EIATTR_MBARRIER_INSTR_OFFSETS
	.align		4
.L_33:
        /*0084*/ 	.byte	0x04, 0x39
        /*0086*/ 	.short	(.L_35 - .L_34)


	//   ....[0]....
.L_34:
        /*0088*/ 	.word	0x00000280
        /*008c*/ 	.word	0x000000ff
        /*0090*/ 	.word	0x00000000
        /*0094*/ 	.short	0x0100
        /*0096*/ 	.byte	0x08
	.zero		1


	//   ....[1]....
        /*0098*/ 	.word	0x00000290
        /*009c*/ 	.word	0x000000ff
        /*00a0*/ 	.word	0x00000048
        /*00a4*/ 	.short	0x0100
        /*00a6*/ 	.byte	0x08
	.zero		1


	//   ....[2]....
        /*00a8*/ 	.word	0x000002a0
        /*00ac*/ 	.word	0x000000ff
        /*00b0*/ 	.word	0x00000008
        /*00b4*/ 	.short	0x0100
        /*00b6*/ 	.byte	0x08
	.zero		1


	//   ....[3]....
        /*00b8*/ 	.word	0x000002b0
        /*00bc*/ 	.word	0x000000ff
        /*00c0*/ 	.word	0x00000050
        /*00c4*/ 	.short	0x0100
        /*00c6*/ 	.byte	0x08
	.zero		1


	//   ....[4]....
        /*00c8*/ 	.word	0x000002c0
        /*00cc*/ 	.word	0x000000ff
        /*00d0*/ 	.word	0x00000010
        /*00d4*/ 	.short	0x0100
        /*00d6*/ 	.byte	0x08
	.zero		1


	//   ....[5]....
        /*00d8*/ 	.word	0x000002d0
        /*00dc*/ 	.word	0x000000ff
        /*00e0*/ 	.word	0x00000058
        /*00e4*/ 	.short	0x0100
        /*00e6*/ 	.byte	0x08
	.zero		1


	//   ....[6]....
        /*00e8*/ 	.word	0x000002e0
        /*00ec*/ 	.word	0x000000ff
        /*00f0*/ 	.word	0x00000018
        /*00f4*/ 	.short	0x0100
        /*00f6*/ 	.byte	0x08
	.zero		1


	//   ....[7]....
        /*00f8*/ 	.word	0x000002f0
        /*00fc*/ 	.word	0x000000ff
        /*0100*/ 	.word	0x00000060
        /*0104*/ 	.short	0x0100
        /*0106*/ 	.byte	0x08
	.zero		1


	//   ....[8]....
        /*0108*/ 	.word	0x00000300
        /*010c*/ 	.word	0x000000ff
        /*0110*/ 	.word	0x00000020
        /*0114*/ 	.short	0x0100
        /*0116*/ 	.byte	0x08
	.zero		1


	//   ....[9]....
        /*0118*/ 	.word	0x00000310
        /*011c*/ 	.word	0x000000ff
        /*0120*/ 	.word	0x00000068
        /*0124*/ 	.short	0x0100
        /*0126*/ 	.byte	0x08
	.zero		1


	//   ....[10]....
        /*0128*/ 	.word	0x00000320
        /*012c*/ 	.word	0x000000ff
        /*0130*/ 	.word	0x00000028
        /*0134*/ 	.short	0x0100
        /*0136*/ 	.byte	0x08
	.zero		1


	//   ....[11]....
        /*0138*/ 	.word	0x00000330
        /*013c*/ 	.word	0x000000ff
        /*0140*/ 	.word	0x00000070
        /*0144*/ 	.short	0x0100
        /*0146*/ 	.byte	0x08
	.zero		1


	//   ....[12]....
        /*0148*/ 	.word	0x00000340
        /*014c*/ 	.word	0x000000ff
        /*0150*/ 	.word	0x00000030
        /*0154*/ 	.short	0x0100
        /*0156*/ 	.byte	0x08
	.zero		1


	//   ....[13]....
        /*0158*/ 	.word	0x00000350
        /*015c*/ 	.word	0x000000ff
        /*0160*/ 	.word	0x00000078
        /*0164*/ 	.short	0x0100
        /*0166*/ 	.byte	0x08
	.zero		1


	//   ....[14]....
        /*0168*/ 	.word	0x00000360
        /*016c*/ 	.word	0x000000ff
        /*0170*/ 	.word	0x00000038
        /*0174*/ 	.short	0x0100
        /*0176*/ 	.byte	0x08
	.zero		1


	//   ....[15]....
        /*0178*/ 	.word	0x00000370
        /*017c*/ 	.word	0x000000ff
        /*0180*/ 	.word	0x00000080
        /*0184*/ 	.short	0x0100
        /*0186*/ 	.byte	0x08
	.zero		1


	//   ....[16]....
        /*0188*/ 	.word	0x00000380
        /*018c*/ 	.word	0x000000ff
        /*0190*/ 	.word	0x00000040
        /*0194*/ 	.short	0x0100
        /*0196*/ 	.byte	0x08
	.zero		1


	//   ....[17]....
        /*0198*/ 	.word	0x00000390
        /*019c*/ 	.word	0x000000ff
        /*01a0*/ 	.word	0x00000088
        /*01a4*/ 	.short	0x0100
        /*01a6*/ 	.byte	0x08
	.zero		1


	//   ....[18]....
        /*01a8*/ 	.word	0x000007c0
        /*01ac*/ 	.word	0x000000ff
        /*01b0*/ 	.word	0x000000a0
        /*01b4*/ 	.short	0x0100
        /*01b6*/ 	.byte	0x06
	.zero		1


	//   ....[19]....
        /*01b8*/ 	.word	0x00000850
        /*01bc*/ 	.word	0x000000ff
        /*01c0*/ 	.word	0x000000a8
        /*01c4*/ 	.short	0x0100
        /*01c6*/ 	.byte	0x06
	.zero		1


	//   ....[20]....
        /*01c8*/ 	.word	0x00001580
        /*01cc*/ 	.word	0x00000003
        /*01d0*/ 	.word	0x00000000
        /*01d4*/ 	.short	0x010a
        /*01d6*/ 	.byte	0x3f
	.zero		1


	//   ....[21]....
        /*01d8*/ 	.word	0x000015c0
        /*01dc*/ 	.word	0x00000003
        /*01e0*/ 	.word	0x00000000
        /*01e4*/ 	.short	0x010a
        /*01e6*/ 	.byte	0x3f
	.zero		1


	//   ....[22]....
        /*01e8*/ 	.word	0x00001990
        /*01ec*/ 	.word	0x00000005
        /*01f0*/ 	.word	0x00000000
        /*01f4*/ 	.short	0x010a
        /*01f6*/ 	.byte	0x3f
	.zero		1


	//   ....[23]....
        /*01f8*/ 	.word	0x000019d0
        /*01fc*/ 	.word	0x00000005
        /*0200*/ 	.word	0x00000000
        /*0204*/ 	.short	0x010a
        /*0206*/ 	.byte	0x3f
	.zero		1


	//   ....[24]....
        /*0208*/ 	.word	0x00001c30
        /*020c*/ 	.word	0x00000005
        /*0210*/ 	.word	0x00000000
        /*0214*/ 	.short	0x0101
        /*0216*/ 	.byte	0x3f
	.zero		1


	//   ....[25]....
        /*0218*/ 	.word	0x00001e50
        /*021c*/ 	.word	0x00000003
        /*0220*/ 	.word	0x00000000
        /*0224*/ 	.short	0x0101
        /*0226*/ 	.byte	0x3f
	.zero		1


	//   ....[26]....
        /*0228*/ 	.word	0x00005360
        /*022c*/ 	.word	0x00000017
        /*0230*/ 	.word	0x00000048
        /*0234*/ 	.short	0x010a
        /*0236*/ 	.byte	0x3f
	.zero		1


	//   ....[27]....
        /*0238*/ 	.word	0x000056d0
        /*023c*/ 	.word	0x00000003
        /*0240*/ 	.word	0x000000a8
        /*0244*/ 	.short	0x0101
        /*0246*/ 	.byte	0x3f
	.zero		1


	//   ....[28]....
        /*0248*/ 	.word	0x00005e30
        /*024c*/ 	.word	0x00000007
        /*0250*/ 	.word	0x00000000
        /*0254*/ 	.short	0x010a
        /*0256*/ 	.byte	0x3f
	.zero		1


	//   ....[29]....
        /*0258*/ 	.word	0x00005eb0
        /*025c*/ 	.word	0x00000008
        /*0260*/ 	.word	0x00000000
        /*0264*/ 	.short	0x010a
        /*0266*/ 	.byte	0x3f
	.zero		1


	//   ....[30]....
        /*0268*/ 	.word	0x00005f40
        /*026c*/ 	.word	0x00000009
        /*0270*/ 	.word	0x00000000
        /*0274*/ 	.short	0x010a
        /*0276*/ 	.byte	0x3f
	.zero		1


	//   ....[31]....
        /*0278*/ 	.word	0x00005fd0
        /*027c*/ 	.word	0x00000008
        /*0280*/ 	.word	0x00000000
        /*0284*/ 	.short	0x010a
        /*0286*/ 	.byte	0x3f
	.zero		1


	//   ....[32]....
        /*0288*/ 	.word	0x00006060
        /*028c*/ 	.word	0x00000009
        /*0290*/ 	.word	0x00000000
        /*0294*/ 	.short	0x010a
        /*0296*/ 	.byte	0x3f
	.zero		1


	//   ....[33]....
        /*0298*/ 	.word	0x000060f0
        /*029c*/ 	.word	0x00000008
        /*02a0*/ 	.word	0x00000000
        /*02a4*/ 	.short	0x010a
        /*02a6*/ 	.byte	0x3f
	.zero		1


	//   ....[34]....
        /*02a8*/ 	.word	0x00006180
        /*02ac*/ 	.word	0x00000009
        /*02b0*/ 	.word	0x00000000
        /*02b4*/ 	.short	0x010a
        /*02b6*/ 	.byte	0x3f
	.zero		1


	//   ....[35]....
        /*02b8*/ 	.word	0x00006210
        /*02bc*/ 	.word	0x00000006
        /*02c0*/ 	.word	0x00000000
        /*02c4*/ 	.short	0x010a
        /*02c6*/ 	.byte	0x3f
	.zero		1


	//   ....[36]....
        /*02c8*/ 	.word	0x000062a0
        /*02cc*/ 	.word	0x00000003
        /*02d0*/ 	.word	0x00000000
        /*02d4*/ 	.short	0x010a
        /*02d6*/ 	.byte	0x3f
	.zero		1


	//   ....[37]....
        /*02d8*/ 	.word	0x00006300
        /*02dc*/ 	.word	0x00000003
        /*02e0*/ 	.word	0x00000000
        /*02e4*/ 	.short	0x010a
        /*02e6*/ 	.byte	0x3f
	.zero		1


	//   ....[38]....
        /*02e8*/ 	.word	0x00006350
        /*02ec*/ 	.word	0x00000005
        /*02f0*/ 	.word	0x00000000
        /*02f4*/ 	.short	0x010a
        /*02f6*/ 	.byte	0x3f
	.zero		1


	//   ....[39]....
        /*02f8*/ 	.word	0x00006420
        /*02fc*/ 	.word	0x00000017
        /*0300*/ 	.word	0x00000048
        /*0304*/ 	.short	0x010a
        /*0306*/ 	.byte	0x3f
	.zero		1


	//   ....[40]....
        /*0308*/ 	.word	0x000064f0
        /*030c*/ 	.word	0x00000007
        /*0310*/ 	.word	0x00000000
        /*0314*/ 	.short	0x010a
        /*0316*/ 	.byte	0x3f
	.zero		1


	//   ....[41]....
        /*0318*/ 	.word	0x00006540
        /*031c*/ 	.word	0x00000008
        /*0320*/ 	.word	0x00000000
        /*0324*/ 	.short	0x010a
        /*0326*/ 	.byte	0x3f
	.zero		1


	//   ....[42]....
        /*0328*/ 	.word	0x00006590
        /*032c*/ 	.word	0x00000009
        /*0330*/ 	.word	0x00000000
        /*0334*/ 	.short	0x010a
        /*0336*/ 	.byte	0x3f
	.zero		1


	//   ....[43]....
        /*0338*/ 	.word	0x000065e0
        /*033c*/ 	.word	0x00000008
        /*0340*/ 	.word	0x00000000
        /*0344*/ 	.short	0x010a
        /*0346*/ 	.byte	0x3f
	.zero		1


	//   ....[44]....
        /*0348*/ 	.word	0x00006630
        /*034c*/ 	.word	0x00000009
        /*0350*/ 	.word	0x00000000
        /*0354*/ 	.short	0x010a
        /*0356*/ 	.byte	0x3f
	.zero		1


	//   ....[45]....
        /*0358*/ 	.word	0x00006680
        /*035c*/ 	.word	0x00000008
        /*0360*/ 	.word	0x00000000
        /*0364*/ 	.short	0x010a
        /*0366*/ 	.byte	0x3f
	.zero		1


	//   ....[46]....
        /*0368*/ 	.word	0x000066d0
        /*036c*/ 	.word	0x00000009
        /*0370*/ 	.word	0x00000000
        /*0374*/ 	.short	0x010a
        /*0376*/ 	.byte	0x3f
	.zero		1


	//   ....[47]....
        /*0378*/ 	.word	0x00006720
        /*037c*/ 	.word	0x00000006
        /*0380*/ 	.word	0x00000000
        /*0384*/ 	.short	0x010a
        /*0386*/ 	.byte	0x3f
	.zero		1


	//----- nvinfo : EIATTR_NUM_MBARRIERS
	.align		4
.L_35:
        /*0388*/ 	.byte	0x03, 0x38
        /*038a*/ 	.short	0x0014


	//----- nvinfo : EIATTR_EXIT_INSTR_OFFSETS
	.align		4
        /*038c*/ 	.byte	0x04, 0x1c
        /*038e*/ 	.short	(.L_37 - .L_36)


	//   ....[0]....
.L_36:
        /*0390*/ 	.word	0x00000a20


	//   ....[1]....
        /*0394*/ 	.word	0x00001230


	//   ....[2]....
        /*0398*/ 	.word	0x00004a70


	//   ....[3]....
        /*039c*/ 	.word	0x00004fd0


	//   ....[4]....
        /*03a0*/ 	.word	0x000062f0


	//----- nvinfo : EIATTR_MAX_THREADS
	.align		4
.L_37:
        /*03a4*/ 	.byte	0x04, 0x05
        /*03a6*/ 	.short	(.L_39 - .L_38)
.L_38:
        /*03a8*/ 	.word	0x00000180
        /*03ac*/ 	.word	0x00000001
        /*03b0*/ 	.word	0x00000001


	//----- nvinfo : EIATTR_CRS_STACK_SIZE
	.align		4
.L_39:
        /*03b4*/ 	.byte	0x04, 0x1e
        /*03b6*/ 	.short	(.L_41 - .L_40)
.L_40:
        /*03b8*/ 	.word	0x00000000


	//----- nvinfo : EIATTR_CBANK_PARAM_SIZE
	.align		4
.L_41:
        /*03bc*/ 	.byte	0x03, 0x19
        /*03be*/ 	.short	0x0470


	//----- nvinfo : EIATTR_PARAM_CBANK
	.align		4
        /*03c0*/ 	.byte	0x04, 0x0a
        /*03c2*/ 	.short	(.L_43 - .L_42)
	.align		4
.L_42:
        /*03c4*/ 	.word	index@(.nv.constant0._ZN7cutlass13device_kernelINS_4gemm6kernel13GemmUniversalIN4cute5tupleIJiiiiEEENS1_10collective13CollectiveMmaINS1_34MainloopSm90TmaGmmaWarpSpecializedILi9ENS5_IJNS4_1CILi8EEENSA_ILi1EEESC_EEENS1_35KernelTmaWarpSpecializedCooperativeEEENS5_IJNSA_ILi128EEENSA_ILi64EEESH_EEENS_6half_tENS5_IJlSC_lEEESJ_SK_NS4_8TiledMMAINS4_8MMA_AtomIJNS4_4SM904GMMA25MMA_64x64x16_F32F16F16_SSILNSO_5MajorE0ELSQ_0ELNSO_7ScaleInE1ELSR_1EEEEEENS4_6LayoutINS5_IJNSA_ILi2EEESC_SC_EEENS5_IJSC_NSA_ILi0EEESX_EEEEENS5_IJNS4_10UnderscoreES10_S10_EEEEENS4_13SM90_TMA_LOADENS4_14ComposedLayoutINS4_7SwizzleILi3ELi4ELi3EEENS4_18smem_ptr_flag_bitsILi16EEENSU_INS5_IJSB_SH_EEENS5_IJSH_SC_EEEEEEEvNS4_8identityENS4_23SM90_TMA_LOAD_MULTICASTES1C_vS1D_EENS_8epilogue10collective6detail29Sm90TmaWarpSpecializedAdapterINS1H_15DefaultEpilogueISJ_SK_SK_NS1G_6thread17LinearCombinationISJ_Li1EffLNS1L_9ScaleType4KindE0ELNS_15FloatRoundStyleE2ESJ_EENS1_15EpilogueDefaultEEEEEvvEEEEvNT_6ParamsE)
        /*03c8*/ 	.short	0x0210
        /*03ca*/ 	.short	0x0470


	//----- nvinfo : EIATTR_SW_WAR
	.align		4
.L_43:
        /*03cc*/ 	.byte	0x04, 0x36
        /*03ce*/ 	.short	(.L_45 - .L_44)
.L_44:
        /*03d0*/ 	.word	0x00000008
.L_45:


//--------------------- .nv.callgraph             --------------------------
	.section	.nv.callgraph,"",@"SHT_CUDA_CALLGRAPH"
	.align	4
	.sectionentsize	8
	.align		4
        /*0000*/ 	.word	0x00000000
	.align		4
        /*0004*/ 	.word	0xffffffff
	.align		4
        /*0008*/ 	.word	index@(_ZN7cutlass13device_kernelINS_4gemm6kernel13GemmUniversalIN4cute5tupleIJiiiiEEENS1_10collective13CollectiveMmaINS1_34MainloopSm90TmaGmmaWarpSpecializedILi9ENS5_IJNS4_1CILi8EEENSA_ILi1EEESC_EEENS1_35KernelTmaWarpSpecializedCooperativeEEENS5_IJNSA_ILi128EEENSA_ILi64EEESH_EEENS_6half_tENS5_IJlSC_lEEESJ_SK_NS4_8TiledMMAINS4_8MMA_AtomIJNS4_4SM904GMMA25MMA_64x64x16_F32F16F16_SSILNSO_5MajorE0ELSQ_0ELNSO_7ScaleInE1ELSR_1EEEEEENS4_6LayoutINS5_IJNSA_ILi2EEESC_SC_EEENS5_IJSC_NSA_ILi0EEESX_EEEEENS5_IJNS4_10UnderscoreES10_S10_EEEEENS4_13SM90_TMA_LOADENS4_14ComposedLayoutINS4_7SwizzleILi3ELi4ELi3EEENS4_18smem_ptr_flag_bitsILi16EEENSU_INS5_IJSB_SH_EEENS5_IJSH_SC_EEEEEEEvNS4_8identityENS4_23SM90_TMA_LOAD_MULTICASTES1C_vS1D_EENS_8epilogue10collective6detail29Sm90TmaWarpSpecializedAdapterINS1H_15DefaultEpilogueISJ_SK_SK_NS1G_6thread17LinearCombinationISJ_Li1EffLNS1L_9ScaleType4KindE0ELNS_15FloatRoundStyleE2ESJ_EENS1_15EpilogueDefaultEEEEEvvEEEEvNT_6ParamsE)
	.align		4
        /*000c*/ 	.word	index@(__assertfail)
	.align		4
        /*0010*/ 	.word	0x00000000
	.align		4
        /*0014*/ 	.word	0xfffffffe
	.align		4
        /*0018*/ 	.word	0x00000000
	.align		4
        /*001c*/ 	.word	0xfffffffd
	.align		4
        /*0020*/ 	.word	0x00000000
	.align		4
        /*0024*/ 	.word	0xfffffffc


//--------------------- .nv.constant4             --------------------------
	.section	.nv.constant4,"a",@progbits
	.align	8
	.align		8
.nv.constant4:
        /*0000*/ 	.dword	__assertfail
	.align		8
        /*0008*/ 	.dword	__unnamed_1
	.align		8
        /*0010*/ 	.dword	_ZN40_INTERNAL_afc7e97e_4_k_cu_63e99abe_300014cuda3std3__45__cpo5beginE
	.align		8
        /*0018*/ 	.dword	_ZN40_INTERNAL_afc7e97e_4_k_cu_63e99abe_300014cuda3std3__45__cpo3endE
	.align		8
        /*0020*/ 	.dword	_ZN40_INTERNAL_afc7e97e_4_k_cu_63e99abe_300014cuda3std3__45__cpo6cbeginE
	.align		8
        /*0028*/ 	.dword	_ZN40_INTERNAL_afc7e97e_4_k_cu_63e99abe_300014cuda3std3__45__cpo4cendE
	.align		8
        /*0030*/ 	.dword	_ZN40_INTERNAL_afc7e97e_4_k_cu_63e99abe_300014cuda3std3__442_GLOBAL__N__afc7e97e_4_k_cu_63e99abe_300016ignoreE
	.align		8
        /*0038*/ 	.dword	_ZN40_INTERNAL_afc7e97e_4_k_cu_63e99abe_300014cuda3std3__419piecewise_constructE
	.align		8
        /*0040*/ 	.dword	_ZN40_INTERNAL_afc7e97e_4_k_cu_63e99abe_300014cuda3std3__48in_placeE
	.align		8
        /*0048*/ 	.dword	_ZN40_INTERNAL_afc7e97e_4_k_cu_63e99abe_300014cuda3std6ranges3__45__cpo4swapE
	.align		8
        /*0050*/ 	.dword	_ZN40_INTERNAL_afc7e97e_4_k_cu_63e99abe_300014cuda3std6ranges3__45__cpo9iter_moveE
	.align		8
        /*0058*/ 	.dword	_ZN40_INTERNAL_afc7e97e_4_k_cu_63e99abe_300014cute7productE
	.align		8
        /*0060*/ 	.dword	_ZN40_INTERNAL_afc7e97e_4_k_cu_63e99abe_300014cute1_E
	.align		8
        /*0068*/ 	.dword	$str$22
	.align		8
        /*0070*/ 	.dword	$str$23


//--------------------- .text._ZN7cutlass13device_kernelINS_4gemm6kernel13GemmUniversalIN4cute5tupleIJiiiiEEENS1_10collective13CollectiveMmaINS1_34MainloopSm90TmaGmmaWarpSpecializedILi9ENS5_IJNS4_1CILi8EEENSA_ILi1EEESC_EEENS1_35KernelTmaWarpSpecializedCooperativeEEENS5_IJNSA_ILi128EEENSA_ILi64EEESH_EEENS_6half_tENS5_IJlSC_lEEESJ_SK_NS4_8TiledMMAINS4_8MMA_AtomIJNS4_4SM904GMMA25MMA_64x64x16_F32F16F16_SSILNSO_5MajorE0ELSQ_0ELNSO_7ScaleInE1ELSR_1EEEEEENS4_6LayoutINS5_IJNSA_ILi2EEESC_SC_EEENS5_IJSC_NSA_ILi0EEESX_EEEEENS5_IJNS4_10UnderscoreES10_S10_EEEEENS4_13SM90_TMA_LOADENS4_14ComposedLayoutINS4_7SwizzleILi3ELi4ELi3EEENS4_18smem_ptr_flag_bitsILi16EEENSU_INS5_IJSB_SH_EEENS5_IJSH_SC_EEEEEEEvNS4_8identityENS4_23SM90_TMA_LOAD_MULTICASTES1C_vS1D_EENS_8epilogue10collective6detail29Sm90TmaWarpSpecializedAdapterINS1H_15DefaultEpilogueISJ_SK_SK_NS1G_6thread17LinearCombinationISJ_Li1EffLNS1L_9ScaleType4KindE0ELNS_15FloatRoundStyleE2ESJ_EENS1_15EpilogueDefaultEEEEEvvEEEEvNT_6ParamsE --------------------------
	.section	.text._ZN7cutlass13device_kernelINS_4gemm6kernel13GemmUniversalIN4cute5tupleIJiiiiEEENS1_10collective13CollectiveMmaINS1_34MainloopSm90TmaGmmaWarpSpecializedILi9ENS5_IJNS4_1CILi8EEENSA_ILi1EEESC_EEENS1_35KernelTmaWarpSpecializedCooperativeEEENS5_IJNSA_ILi128EEENSA_ILi64EEESH_EEENS_6half_tENS5_IJlSC_lEEESJ_SK_NS4_8TiledMMAINS4_8MMA_AtomIJNS4_4SM904GMMA25MMA_64x64x16_F32F16F16_SSILNSO_5MajorE0ELSQ_0ELNSO_7ScaleInE1ELSR_1EEEEEENS4_6LayoutINS5_IJNSA_ILi2EEESC_SC_EEENS5_IJSC_NSA_ILi0EEESX_EEEEENS5_IJNS4_10UnderscoreES10_S10_EEEEENS4_13SM90_TMA_LOADENS4_14ComposedLayoutINS4_7SwizzleILi3ELi4ELi3EEENS4_18smem_ptr_flag_bitsILi16EEENSU_INS5_IJSB_SH_EEENS5_IJSH_SC_EEEEEEEvNS4_8identityENS4_23SM90_TMA_LOAD_MULTICASTES1C_vS1D_EENS_8epilogue10collective6detail29Sm90TmaWarpSpecializedAdapterINS1H_15DefaultEpilogueISJ_SK_SK_NS1G_6thread17LinearCombinationISJ_Li1EffLNS1L_9ScaleType4KindE0ELNS_15FloatRoundStyleE2ESJ_EENS1_15EpilogueDefaultEEEEEvvEEEEvNT_6ParamsE,"ax",@progbits
	.align	128
.text._ZN7cutlass13device_kernelINS_4gemm6kernel13GemmUniversalIN4cute5tupleIJiiiiEEENS1_10collective13CollectiveMmaINS1_34MainloopSm90TmaGmmaWarpSpecializedILi9ENS5_IJNS4_1CILi8EEENSA_ILi1EEESC_EEENS1_35KernelTmaWarpSpecializedCooperativeEEENS5_IJNSA_ILi128EEENSA_ILi64EEESH_EEENS_6half_tENS5_IJlSC_lEEESJ_SK_NS4_8TiledMMAINS4_8MMA_AtomIJNS4_4SM904GMMA25MMA_64x64x16_F32F16F16_SSILNSO_5MajorE0ELSQ_0ELNSO_7ScaleInE1ELSR_1EEEEEENS4_6LayoutINS5_IJNSA_ILi2EEESC_SC_EEENS5_IJSC_NSA_ILi0EEESX_EEEEENS5_IJNS4_10UnderscoreES10_S10_EEEEENS4_13SM90_TMA_LOADENS4_14ComposedLayoutINS4_7SwizzleILi3ELi4ELi3EEENS4_18smem_ptr_flag_bitsILi16EEENSU_INS5_IJSB_SH_EEENS5_IJSH_SC_EEEEEEEvNS4_8identityENS4_23SM90_TMA_LOAD_MULTICASTES1C_vS1D_EENS_8epilogue10collective6detail29Sm90TmaWarpSpecializedAdapterINS1H_15DefaultEpilogueISJ_SK_SK_NS1G_6thread17LinearCombinationISJ_Li1EffLNS1L_9ScaleType4KindE0ELNS_15FloatRoundStyleE2ESJ_EENS1_15EpilogueDefaultEEEEEvvEEEEvNT_6ParamsE:
        .type           _ZN7cutlass13device_kernelINS_4gemm6kernel13GemmUniversalIN4cute5tupleIJiiiiEEENS1_10collective13CollectiveMmaINS1_34MainloopSm90TmaGmmaWarpSpecializedILi9ENS5_IJNS4_1CILi8EEENSA_ILi1EEESC_EEENS1_35KernelTmaWarpSpecializedCooperativeEEENS5_IJNSA_ILi128EEENSA_ILi64EEESH_EEENS_6half_tENS5_IJlSC_lEEESJ_SK_NS4_8TiledMMAINS4_8MMA_AtomIJNS4_4SM904GMMA25MMA_64x64x16_F32F16F16_SSILNSO_5MajorE0ELSQ_0ELNSO_7ScaleInE1ELSR_1EEEEEENS4_6LayoutINS5_IJNSA_ILi2EEESC_SC_EEENS5_IJSC_NSA_ILi0EEESX_EEEEENS5_IJNS4_10UnderscoreES10_S10_EEEEENS4_13SM90_TMA_LOADENS4_14ComposedLayoutINS4_7SwizzleILi3ELi4ELi3EEENS4_18smem_ptr_flag_bitsILi16EEENSU_INS5_IJSB_SH_EEENS5_IJSH_SC_EEEEEEEvNS4_8identityENS4_23SM90_TMA_LOAD_MULTICASTES1C_vS1D_EENS_8epilogue10collective6detail29Sm90TmaWarpSpecializedAdapterINS1H_15DefaultEpilogueISJ_SK_SK_NS1G_6thread17LinearCombinationISJ_Li1EffLNS1L_9ScaleType4KindE0ELNS_15FloatRoundStyleE2ESJ_EENS1_15EpilogueDefaultEEEEEvvEEEEvNT_6ParamsE,@function
        .size           _ZN7cutlass13device_kernelINS_4gemm6kernel13GemmUniversalIN4cute5tupleIJiiiiEEENS1_10collective13CollectiveMmaINS1_34MainloopSm90TmaGmmaWarpSpecializedILi9ENS5_IJNS4_1CILi8EEENSA_ILi1EEESC_EEENS1_35KernelTmaWarpSpecializedCooperativeEEENS5_IJNSA_ILi128EEENSA_ILi64EEESH_EEENS_6half_tENS5_IJlSC_lEEESJ_SK_NS4_8TiledMMAINS4_8MMA_AtomIJNS4_4SM904GMMA25MMA_64x64x16_F32F16F16_SSILNSO_5MajorE0ELSQ_0ELNSO_7ScaleInE1ELSR_1EEEEEENS4_6LayoutINS5_IJNSA_ILi2EEESC_SC_EEENS5_IJSC_NSA_ILi0EEESX_EEEEENS5_IJNS4_10UnderscoreES10_S10_EEEEENS4_13SM90_TMA_LOADENS4_14ComposedLayoutINS4_7SwizzleILi3ELi4ELi3EEENS4_18smem_ptr_flag_bitsILi16EEENSU_INS5_IJSB_SH_EEENS5_IJSH_SC_EEEEEEEvNS4_8identityENS4_23SM90_TMA_LOAD_MULTICASTES1C_vS1D_EENS_8epilogue10collective6detail29Sm90TmaWarpSpecializedAdapterINS1H_15DefaultEpilogueISJ_SK_SK_NS1G_6thread17LinearCombinationISJ_Li1EffLNS1L_9ScaleType4KindE0ELNS_15FloatRoundStyleE2ESJ_EENS1_15EpilogueDefaultEEEEEvvEEEEvNT_6ParamsE,(.L_x_146 - _ZN7cutlass13device_kernelINS_4gemm6kernel13GemmUniversalIN4cute5tupleIJiiiiEEENS1_10collective13CollectiveMmaINS1_34MainloopSm90TmaGmmaWarpSpecializedILi9ENS5_IJNS4_1CILi8EEENSA_ILi1EEESC_EEENS1_35KernelTmaWarpSpecializedCooperativeEEENS5_IJNSA_ILi128EEENSA_ILi64EEESH_EEENS_6half_tENS5_IJlSC_lEEESJ_SK_NS4_8TiledMMAINS4_8MMA_AtomIJNS4_4SM904GMMA25MMA_64x64x16_F32F16F16_SSILNSO_5MajorE0ELSQ_0ELNSO_7ScaleInE1ELSR_1EEEEEENS4_6LayoutINS5_IJNSA_ILi2EEESC_SC_EEENS5_IJSC_NSA_ILi0EEESX_EEEEENS5_IJNS4_10UnderscoreES10_S10_EEEEENS4_13SM90_TMA_LOADENS4_14ComposedLayoutINS4_7SwizzleILi3ELi4ELi3EEENS4_18smem_ptr_flag_bitsILi16EEENSU_INS5_IJSB_SH_EEENS5_IJSH_SC_EEEEEEEvNS4_8identityENS4_23SM90_TMA_LOAD_MULTICASTES1C_vS1D_EENS_8epilogue10collective6detail29Sm90TmaWarpSpecializedAdapterINS1H_15DefaultEpilogueISJ_SK_SK_NS1G_6thread17LinearCombinationISJ_Li1EffLNS1L_9ScaleType4KindE0ELNS_15FloatRoundStyleE2ESJ_EENS1_15EpilogueDefaultEEEEEvvEEEEvNT_6ParamsE)
        .other          _ZN7cutlass13device_kernelINS_4gemm6kernel13GemmUniversalIN4cute5tupleIJiiiiEEENS1_10collective13CollectiveMmaINS1_34MainloopSm90TmaGmmaWarpSpecializedILi9ENS5_IJNS4_1CILi8EEENSA_ILi1EEESC_EEENS1_35KernelTmaWarpSpecializedCooperativeEEENS5_IJNSA_ILi128EEENSA_ILi64EEESH_EEENS_6half_tENS5_IJlSC_lEEESJ_SK_NS4_8TiledMMAINS4_8MMA_AtomIJNS4_4SM904GMMA25MMA_64x64x16_F32F16F16_SSILNSO_5MajorE0ELSQ_0ELNSO_7ScaleInE1ELSR_1EEEEEENS4_6LayoutINS5_IJNSA_ILi2EEESC_SC_EEENS5_IJSC_NSA_ILi0EEESX_EEEEENS5_IJNS4_10UnderscoreES10_S10_EEEEENS4_13SM90_TMA_LOADENS4_14ComposedLayoutINS4_7SwizzleILi3ELi4ELi3EEENS4_18smem_ptr_flag_bitsILi16EEENSU_INS5_IJSB_SH_EEENS5_IJSH_SC_EEEEEEEvNS4_8identityENS4_23SM90_TMA_LOAD_MULTICASTES1C_vS1D_EENS_8epilogue10collective6detail29Sm90TmaWarpSpecializedAdapterINS1H_15DefaultEpilogueISJ_SK_SK_NS1G_6thread17LinearCombinationISJ_Li1EffLNS1L_9ScaleType4KindE0ELNS_15FloatRoundStyleE2ESJ_EENS1_15EpilogueDefaultEEEEEvvEEEEvNT_6ParamsE,@"STO_CUDA_ENTRY STV_DEFAULT"
_ZN7cutlass13device_kernelINS_4gemm6kernel13GemmUniversalIN4cute5tupleIJiiiiEEENS1_10collective13CollectiveMmaINS1_34MainloopSm90TmaGmmaWarpSpecializedILi9ENS5_IJNS4_1CILi8EEENSA_ILi1EEESC_EEENS1_35KernelTmaWarpSpecializedCooperativeEEENS5_IJNSA_ILi128EEENSA_ILi64EEESH_EEENS_6half_tENS5_IJlSC_lEEESJ_SK_NS4_8TiledMMAINS4_8MMA_AtomIJNS4_4SM904GMMA25MMA_64x64x16_F32F16F16_SSILNSO_5MajorE0ELSQ_0ELNSO_7ScaleInE1ELSR_1EEEEEENS4_6LayoutINS5_IJNSA_ILi2EEESC_SC_EEENS5_IJSC_NSA_ILi0EEESX_EEEEENS5_IJNS4_10UnderscoreES10_S10_EEEEENS4_13SM90_TMA_LOADENS4_14ComposedLayoutINS4_7SwizzleILi3ELi4ELi3EEENS4_18smem_ptr_flag_bitsILi16EEENSU_INS5_IJSB_SH_EEENS5_IJSH_SC_EEEEEEEvNS4_8identityENS4_23SM90_TMA_LOAD_MULTICASTES1C_vS1D_EENS_8epilogue10collective6detail29Sm90TmaWarpSpecializedAdapterINS1H_15DefaultEpilogueISJ_SK_SK_NS1G_6thread17LinearCombinationISJ_Li1EffLNS1L_9ScaleType4KindE0ELNS_15FloatRoundStyleE2ESJ_EENS1_15EpilogueDefaultEEEEEvvEEEEvNT_6ParamsE:
[----:B------:R-:W0:Y:S01]  /*0000*/  LDC R1, c[0x0][0x28] ;  /* 0x00000a00ff017b82 */ /* 0x000e220000000800 */
[----:B------:R-:W1:Y:S01]  /*0010*/  S2R R18, SR_TID.X ;  /* 0x0000000000127919 */ /* 0x000e620000002100 */
[----:B------:R-:W-:Y:S01]  /*0020*/  ELECT P0, URZ, PT ;  /* 0x00000000003f782f */ /* 0x000fe20003800000 */
[----:B------:R-:W-:Y:S01]  /*0030*/  BSSY B0, `(.L_x_0) ;  /* 0x000000f000007945 */ /* 0x000fe20003800000 */
[--C-:B-1----:R-:W-:Y:S02]  /*0040*/  SHF.R.U32.HI R0, RZ, 0x5, R18.reuse ;  /* 0x00000005ff007819 */ /* 0x102fe40000011612 */
[----:B------:R-:W-:-:S03]  /*0050*/  SHF.R.U32.HI R3, RZ, 0x7, R18 ;  /* 0x00000007ff037819 */ /* 0x000fc60000011612 */
[----:B------:R-:W1:Y:S04]  /*0060*/  SHFL.IDX PT, R2, R0, RZ, 0x1f ;  /* 0x00001fff00027589 */ /* 0x000e6800000e0000 */
[----:B------:R2:W3:Y:S01]  /*0070*/  SHFL.IDX PT, R5, R3, RZ, 0x1f ;  /* 0x00001fff03057589 */ /* 0x0004e200000e0000 */
[----:B-1----:R-:W-:-:S13]  /*0080*/  ISETP.NE.OR P0, PT, R2, RZ, !P0 ;  /* 0x000000ff0200720c */ /* 0x002fda0004705670 */
[----:B0-23--:R-:W-:Y:S05]  /*0090*/  @P0 BRA `(.L_x_1) ;  /* 0x0000000000200947 */ /* 0x00dfea0003800000 */
[----:B------:R-:W-:Y:S02]  /*00a0*/  ULDC.64 UR4, c[0x0][0x198] ;  /* 0x0000660000047ab9 */ /* 0x000fe40000000a00 */
[----:B------:R-:W-:Y:S02]  /*00b0*/  UIADD3 UR6, UP0, UR4, 0xf0, URZ ;  /* 0x000000f004067890 */ /* 0x000fe4000ff1e03f */
[----:B------:R-:W-:Y:S02]  /*00c0*/  UIADD3 UR4, UP1, UR4, 0x1f0, URZ ;  /* 0x000001f004047890 */ /* 0x000fe4000ff3e03f */
[----:B------:R-:W-:Y:S02]  /*00d0*/  UIADD3.X UR7, URZ, UR5, URZ, UP0, !UPT ;  /* 0x000000053f077290 */ /* 0x000fe400087fe43f */
[----:B------:R-:W-:-:S07]  /*00e0*/  UIADD3.X UR5, URZ, UR5, URZ, UP1, !UPT ;  /* 0x000000053f057290 */ /* 0x000fce0008ffe43f */
[----:B------:R0:W-:Y:S02]  /*00f0*/  UTMACCTL.PF [UR6] ;  /* 0x00000000060079b9 */ /* 0x0001e40008040000 */
[----:B------:R0:W-:Y:S02]  /*0100*/  UTMACCTL.PF [UR4] ;  /* 0x00000000040079b9 */ /* 0x0001e40008040000 */
[----:B0-----:R-:W-:Y:S01]  /*0110*/  NOP ;  /* 0x0000000000007918 */ /* 0x001fe20000000000 */
.L_x_1:
[----:B------:R-:W-:Y:S05]  /*0120*/  BSYNC B0 ;  /* 0x0000000000007941 */ /* 0x000fea0003800000 */
.L_x_0:
[----:B------:R-:W0:Y:S01]  /*0130*/  SHFL.IDX PT, R3, R0, RZ, 0x1f ;  /* 0x00001fff00037589 */ /* 0x000e2200000e0000 */
[----:B------:R-:W-:-:S04]  /*0140*/  SHF.R.S32.HI R7, RZ, 0x1f, R18 ;  /* 0x0000001fff077819 */ /* 0x000fc80000011412 */
[----:B------:R-:W-:-:S04]  /*0150*/  LEA.HI R7, R7, R18, RZ, 0x7 ;  /* 0x0000001207077211 */ /* 0x000fc800078f38ff */
[----:B------:R-:W-:Y:S02]  /*0160*/  LOP3.LUT R7, R7, 0xffffff80, RZ, 0xc0, !PT ;  /* 0xffffff8007077812 */ /* 0x000fe400078ec0ff */
[----:B0-----:R-:W-:-:S13]  /*0170*/  ISETP.NE.AND P0, PT, R3, RZ, PT ;  /* 0x000000ff0300720c */ /* 0x001fda0003f05270 */
[----:B------:R-:W-:Y:S05]  /*0180*/  @P0 BRA `(.L_x_2) ;  /* 0x00000000008c0947 */ /* 0x000fea0003800000 */
[----:B------:R-:W-:Y:S01]  /*0190*/  ELECT P0, URZ, PT ;  /* 0x00000000003f782f */ /* 0x000fe20003800000 */
[----:B------:R-:W-:-:S12]  /*01a0*/  BSSY B0, `(.L_x_2) ;  /* 0x0000021000007945 */ /* 0x000fd80003800000 */
[----:B------:R-:W-:Y:S05]  /*01b0*/  @!P0 BRA `(.L_x_3) ;  /* 0x00000000007c8947 */ /* 0x000fea0003800000 */
[----:B------:R-:W0:Y:S01]  /*01c0*/  S2UR UR8, SR_CgaCtaId ;  /* 0x00000000000879c3 */ /* 0x000e220000008800 */
[----:B------:R-:W-:Y:S01]  /*01d0*/  UMOV UR4, 0x400 ;  /* 0x0000040000047882 */ /* 0x000fe20000000000 */
[----:B------:R-:W-:Y:S01]  /*01e0*/  UMOV UR5, 0x1 ;  /* 0x0000000100057882 */ /* 0x000fe20000000000 */
[----:B------:R-:W-:Y:S02]  /*01f0*/  UMOV UR6, 0x10 ;  /* 0x0000001000067882 */ /* 0x000fe40000000000 */
[----:B------:R-:W-:-:S04]  /*0200*/  UIADD3 UR6, -UR6, 0x100000, URZ ;  /* 0x0010000006067890 */ /* 0x000fc8000fffe13f */
[----:B------:R-:W-:Y:S02]  /*0210*/  USHF.L.U32 UR7, UR6, 0xb, URZ ;  /* 0x0000000b06077899 */ /* 0x000fe4000800063f */
[----:B------:R-:W-:Y:S02]  /*0220*/  USHF.L.U32 UR6, UR6, 0x1, URZ ;  /* 0x0000000106067899 */ /* 0x000fe4000800063f */
[----:B0-----:R-:W-:Y:S02]  /*0230*/  ULEA UR8, UR8, UR4, 0x18 ;  /* 0x0000000408087291 */ /* 0x001fe4000f8ec03f */
[----:B------:R-:W-:-:S04]  /*0240*/  UIADD3 UR4, -UR5, 0x100000, URZ ;  /* 0x0010000005047890 */ /* 0x000fc8000fffe13f */
[----:B------:R-:W-:Y:S02]  /*0250*/  USHF.L.U32 UR5, UR4, 0xb, URZ ;  /* 0x0000000b04057899 */ /* 0x000fe4000800063f */
[----:B------:R-:W-:Y:S01]  /*0260*/  USHF.L.U32 UR4, UR4, 0x1, URZ ;  /* 0x0000000104047899 */ /* 0x000fe2000800063f */
[----:B------:R-:W0:Y:S11]  /*0270*/  FENCE.VIEW.ASYNC.S ;  /* 0x00000000000073c6 */ /* 0x000e360000000000 */
[----:B0-----:R0:W1:Y:S01]  /*0280*/  SYNCS.EXCH.64 URZ, [UR8], UR4 ;  /* 0x00000004083f75b2 */ /* 0x0010620008000100 */
[----:B------:R0:W2:Y:S01]  /*0290*/  SYNCS.EXCH.64 URZ, [UR8+0x48], UR6 ;  /* 0x00004806083f75b2 */ /* 0x0000a20008000100 */
[----:B------:R0:W3:Y:S01]  /*02a0*/  SYNCS.EXCH.64 URZ, [UR8+0x8], UR4 ;  /* 0x00000804083f75b2 */ /* 0x0000e20008000100 */
[----:B------:R0:W4:Y:S01]  /*02b0*/  SYNCS.EXCH.64 URZ, [UR8+0x50], UR6 ;  /* 0x00005006083f75b2 */ /* 0x0001220008000100 */
[----:B------:R0:W0:Y:S01]  /*02c0*/  SYNCS.EXCH.64 URZ, [UR8+0x10], UR4 ;  /* 0x00001004083f75b2 */ /* 0x0000220008000100 */
        /* <DEDUP_REMOVED lines=13> */
[----:B------:R-:W-:Y:S01]  /*03a0*/  NOP ;  /* 0x0000000000007918 */ /* 0x000fe20000000000 */
.L_x_3:
[----:B0-----:R-:W-:Y:S05]  /*03b0*/  BSYNC B0 ;  /* 0x0000000000007941 */ /* 0x001fea0003800000 */
.L_x_2:
[----:B------:R-:W0:Y:S01]  /*03c0*/  SHFL.IDX PT, R0, R0, RZ, 0x1f ;  /* 0x00001fff00007589 */ /* 0x000e2200000e0000 */
[----:B------:R-:W5:Y:S01]  /*03d0*/  S2UR UR8, SR_CTAID.X ;  /* 0x00000000000879c3 */ /* 0x000f620000002500 */
[----:B------:R-:W-:Y:S01]  /*03e0*/  IMAD.IADD R6, R18, 0x1, -R7 ;  /* 0x0000000112067824 */ /* 0x000fe200078e0a07 */
[----:B------:R-:W-:Y:S01]  /*03f0*/  SHF.R.S32.HI R10, RZ, 0x1f, R3 ;  /* 0x0000001fff0a7819 */ /* 0x000fe20000011403 */
[----:B------:R-:W1:Y:S01]  /*0400*/  S2R R4, SR_CTAID.Y ;  /* 0x0000000000047919 */ /* 0x000e620000002600 */
[----:B------:R-:W-:Y:S01]  /*0410*/  ELECT P0, URZ, PT ;  /* 0x00000000003f782f */ /* 0x000fe20003800000 */
[----:B------:R-:W-:Y:S01]  /*0420*/  NOP ;  /* 0x0000000000007918 */ /* 0x000fe20000000000 */
[----:B------:R-:W-:Y:S01]  /*0430*/  SHF.R.S32.HI R7, RZ, 0x1f, R6 ;  /* 0x0000001fff077819 */ /* 0x000fe20000011406 */
[----:B------:R-:W-:Y:S01]  /*0440*/  ULDC UR4, c[0x0][0x150] ;  /* 0x0000540000047ab9 */ /* 0x000fe20000000800 */
[----:B------:R-:W-:Y:S01]  /*0450*/  LEA.HI R10, R10, R3, RZ, 0x2 ;  /* 0x000000030a0a7211 */ /* 0x000fe200078f10ff */
[----:B------:R-:W2:Y:S01]  /*0460*/  LDC R9, c[0x0][0x144] ;  /* 0x00005100ff097b82 */ /* 0x000ea20000000800 */
[----:B------:R-:W-:Y:S01]  /*0470*/  LEA.HI R7, R7, R6, RZ, 0x3 ;  /* 0x0000000607077211 */ /* 0x000fe200078f18ff */
[----:B------:R-:W-:Y:S01]  /*0480*/  NOP ;  /* 0x0000000000007918 */ /* 0x000fe20000000000 */
[----:B------:R-:W-:Y:S01]  /*0490*/  LOP3.LUT R10, R10, 0x3ffffffc, RZ, 0xc0, !PT ;  /* 0x3ffffffc0a0a7812 */ /* 0x000fe200078ec0ff */
[----:B------:R-:W-:Y:S01]  /*04a0*/  IMAD.MOV.U32 R23, RZ, RZ, 0x1 ;  /* 0x00000001ff177424 */ /* 0x000fe200078e00ff */
[----:B------:R-:W-:-:S02]  /*04b0*/  SHF.R.S32.HI R8, RZ, 0x3, R7 ;  /* 0x00000003ff087819 */ /* 0x000fc40000011407 */
[----:B------:R-:W-:Y:S01]  /*04c0*/  SHF.R.S32.HI R7, RZ, 0x1f, R7 ;  /* 0x0000001fff077819 */ /* 0x000fe20000011407 */
[----:B------:R-:W-:Y:S01]  /*04d0*/  IMAD.IADD R10, R3, 0x1, -R10 ;  /* 0x00000001030a7824 */ /* 0x000fe200078e0a0a */
[----:B------:R-:W3:Y:S01]  /*04e0*/  LDC R12, c[0x0][0x140] ;  /* 0x00005000ff0c7b82 */ /* 0x000ee20000000800 */
[----:B------:R-:W-:Y:S02]  /*04f0*/  ISETP.NE.AND P3, PT, R5, RZ, PT ;  /* 0x000000ff0500720c */ /* 0x000fe40003f65270 */
[----:B------:R-:W-:Y:S02]  /*0500*/  LEA.HI R7, R7, R8, RZ, 0x2 ;  /* 0x0000000807077211 */ /* 0x000fe400078f10ff */
[----:B0-----:R-:W-:Y:S02]  /*0510*/  ISETP.NE.OR P0, PT, R0, RZ, !P0 ;  /* 0x000000ff0000720c */ /* 0x001fe40004705670 */
[----:B------:R-:W-:Y:S02]  /*0520*/  LOP3.LUT R7, R7, 0xfffffffc, RZ, 0xc0, !PT ;  /* 0xfffffffc07077812 */ /* 0x000fe400078ec0ff */
[----:B-----5:R-:W-:-:S03]  /*0530*/  I2FP.F32.U32 R0, UR8 ;  /* 0x0000000800007c45 */ /* 0x020fc60008201000 */
[----:B------:R-:W-:Y:S02]  /*0540*/  IMAD.IADD R7, R8, 0x1, -R7 ;  /* 0x0000000108077824 */ /* 0x000fe400078e0a07 */
[----:B------:R-:W-:Y:S01]  /*0550*/  FMUL R0, R0, UR4 ;  /* 0x0000000400007c20 */ /* 0x000fe20008400000 */
[----:B------:R-:W-:Y:S01]  /*0560*/  ULDC UR4, c[0x0][0x154] ;  /* 0x0000550000047ab9 */ /* 0x000fe20000000800 */
[----:B------:R-:W-:Y:S01]  /*0570*/  IMAD R7, R10, 0x4, R7 ;  /* 0x000000040a077824 */ /* 0x000fe200078e0207 */
[----:B-1----:R-:W-:Y:S01]  /*0580*/  I2FP.F32.U32 R8, R4 ;  /* 0x0000000400087245 */ /* 0x002fe20000201000 */
[----:B------:R-:W-:Y:S01]  /*0590*/  VOTEU.ALL UP0, P0 ;  /* 0x00000000003f7886 */ /* 0x000fe20000000000 */
[----:B------:R-:W-:Y:S01]  /*05a0*/  VOTEU.ALL UP1, P0 ;  /* 0x00000000003f7886 */ /* 0x000fe20000020000 */
[----:B------:R-:W0:Y:S01]  /*05b0*/  F2I.U32.TRUNC.NTZ R0, R0 ;  /* 0x0000000000007305 */ /* 0x000e22000020f000 */
[C---:B------:R-:W-:Y:S02]  /*05c0*/  IMAD.SHL.U32 R22, R7.reuse, 0x4, RZ ;  /* 0x0000000407167824 */ /* 0x040fe400078e00ff */
[----:B------:R-:W-:Y:S01]  /*05d0*/  FMUL R10, R8, UR4 ;  /* 0x00000004080a7c20 */ /* 0x000fe20008400000 */
[----:B------:R-:W1:Y:S01]  /*05e0*/  @!UP0 S2UR UR7, SR_CgaCtaId ;  /* 0x00000000000789c3 */ /* 0x000e620000008800 */
[----:B------:R-:W-:Y:S01]  /*05f0*/  UMOV UR4, 0x20 ;  /* 0x0000002000047882 */ /* 0x000fe20000000000 */
[----:B------:R-:W-:Y:S01]  /*0600*/  @!UP0 UMOV UR6, 0x400 ;  /* 0x0000040000068882 */ /* 0x000fe20000000000 */
[----:B------:R-:W-:Y:S01]  /*0610*/  LOP3.LUT R22, R7, 0xc, R22, 0x78, !PT ;  /* 0x0000000c07167812 */ /* 0x000fe200078e7816 */
[----:B------:R-:W-:-:S04]  /*0620*/  @!UP0 UIADD3 UR4, -UR4, 0x100000, URZ ;  /* 0x0010000004048890 */ /* 0x000fc8000fffe13f */
[----:B------:R-:W-:Y:S02]  /*0630*/  @!UP0 USHF.L.U32 UR5, UR4, 0xb, URZ ;  /* 0x0000000b04058899 */ /* 0x000fe4000800063f */
[----:B------:R-:W-:Y:S01]  /*0640*/  @!UP0 USHF.L.U32 UR4, UR4, 0x1, URZ ;  /* 0x0000000104048899 */ /* 0x000fe2000800063f */
[----:B------:R-:W5:Y:S01]  /*0650*/  F2I.U32.TRUNC.NTZ R10, R10 ;  /* 0x0000000a000a7305 */ /* 0x000f62000020f000 */
[----:B---3--:R-:W-:Y:S02]  /*0660*/  ISETP.EQ.U32.AND P2, PT, R12, 0x1, PT ;  /* 0x000000010c00780c */ /* 0x008fe40003f42070 */
[----:B------:R-:W-:Y:S01]  /*0670*/  SHF.R.S32.HI R3, RZ, 0x1f, R22 ;  /* 0x0000001fff037819 */ /* 0x000fe20000011416 */
[----:B------:R-:W3:Y:S01]  /*0680*/  LDC R7, c[0x0][0x148] ;  /* 0x00005200ff077b82 */ /* 0x000ee20000000800 */
[----:B0-----:R-:W-:Y:S02]  /*0690*/  IMAD.MOV R14, RZ, RZ, -R0 ;  /* 0x000000ffff0e7224 */ /* 0x001fe400078e0a00 */
[----:B------:R-:W-:-:S02]  /*06a0*/  LEA.HI R8, R3, R22, RZ, 0x3 ;  /* 0x0000001603087211 */ /* 0x000fc400078f18ff */
[----:B--2---:R-:W-:Y:S02]  /*06b0*/  IMAD R3, R9, R14, UR8 ;  /* 0x0000000809037e24 */ /* 0x004fe4000f8e020e */
[----:B------:R-:W-:Y:S02]  /*06c0*/  LOP3.LUT R11, R8, 0xfffffff8, RZ, 0xc0, !PT ;  /* 0xfffffff8080b7812 */ /* 0x000fe400078ec0ff */
[----:B------:R-:W-:Y:S01]  /*06d0*/  SHF.R.S32.HI R9, RZ, 0x1f, R2 ;  /* 0x0000001fff097819 */ /* 0x000fe20000011402 */
[----:B-----5:R-:W-:Y:S02]  /*06e0*/  IMAD.MOV R24, RZ, RZ, -R10 ;  /* 0x000000ffff187224 */ /* 0x020fe400078e0a0a */
[----:B------:R-:W-:Y:S01]  /*06f0*/  IMAD.IADD R0, R22, 0x1, -R11 ;  /* 0x0000000116007824 */ /* 0x000fe200078e0a0b */
[----:B------:R-:W-:Y:S01]  /*0700*/  LEA.HI R9, R9, R2, RZ, 0x2 ;  /* 0x0000000209097211 */ /* 0x000fe200078f10ff */
[----:B-1----:R-:W-:Y:S01]  /*0710*/  @!UP0 ULEA UR6, UR7, UR6, 0x18 ;  /* 0x0000000607068291 */ /* 0x002fe2000f8ec03f */
[----:B------:R-:W-:-:S02]  /*0720*/  VOTEU.ALL UP0, P0 ;  /* 0x00000000003f7886 */ /* 0x000fc40000000000 */
[----:B------:R-:W-:Y:S02]  /*0730*/  LOP3.LUT R9, R9, 0xfffffffc, RZ, 0xc0, !PT ;  /* 0xfffffffc09097812 */ /* 0x000fe400078ec0ff */
[----:B------:R-:W-:Y:S02]  /*0740*/  ISETP.NE.AND P4, PT, R0, R3, PT ;  /* 0x000000030000720c */ /* 0x000fe40003f85270 */
[----:B------:R-:W-:Y:S01]  /*0750*/  LOP3.LUT P0, RZ, R6, 0x7, RZ, 0xc0, !PT ;  /* 0x0000000706ff7812 */ /* 0x000fe2000780c0ff */
[----:B------:R-:W-:Y:S02]  /*0760*/  IMAD.IADD R0, R2, 0x1, -R9 ;  /* 0x0000000102007824 */ /* 0x000fe400078e0a09 */
[----:B---3--:R-:W-:Y:S01]  /*0770*/  IMAD R9, R7, R24, R4 ;  /* 0x0000001807097224 */ /* 0x008fe200078e0204 */
[----:B------:R-:W-:Y:S01]  /*0780*/  ISETP.LT.U32.AND P0, PT, R22, 0x8, !P0 ;  /* 0x000000081600780c */ /* 0x000fe20004701070 */
[----:B------:R-:W-:Y:S01]  /*0790*/  VIADD R6, R5, 0xffffffff ;  /* 0xffffffff05067836 */ /* 0x000fe20000000000 */
[----:B------:R-:W-:Y:S01]  /*07a0*/  ISETP.NE.AND P1, PT, R0, 0x3, PT ;  /* 0x000000030000780c */ /* 0x000fe20003f25270 */
[----:B------:R-:W0:Y:S02]  /*07b0*/  FENCE.VIEW.ASYNC.S ;  /* 0x00000000000073c6 */ /* 0x000e240000000000 */
[----:B0-----:R0:W1:Y:S01]  /*07c0*/  @!UP0 SYNCS.EXCH.64 URZ, [UR6+0xa0], UR4 ;  /* 0x0000a004063f85b2 */ /* 0x0010620008000100 */
[----:B------:R-:W-:-:S02]  /*07d0*/  SEL R2, RZ, 0x1, !P0 ;  /* 0x00000001ff027807 */ /* 0x000fc40004000000 */
[----:B------:R-:W-:Y:S02]  /*07e0*/  ISETP.EQ.OR P1, PT, R0, RZ, !P1 ;  /* 0x000000ff0000720c */ /* 0x000fe40004f22670 */
[----:B------:R-:W-:Y:S02]  /*07f0*/  @P4 SHF.R.S32.HI R8, RZ, 0x3, R8 ;  /* 0x00000003ff084819 */ /* 0x000fe40000011408 */
[----:B------:R-:W-:Y:S02]  /*0800*/  ISETP.EQ.AND P1, PT, R5, RZ, P1 ;  /* 0x000000ff0500720c */ /* 0x000fe40000f22270 */
[----:B------:R-:W-:Y:S02]  /*0810*/  @P4 ISETP.NE.AND P5, PT, R8, R9, PT ;  /* 0x000000090800420c */ /* 0x000fe40003fa5270 */
[----:B------:R-:W-:Y:S02]  /*0820*/  ISETP.GE.U32.AND P6, PT, R6, 0x2, PT ;  /* 0x000000020600780c */ /* 0x000fe40003fc6070 */
[----:B------:R-:W-:-:S02]  /*0830*/  @P4 SEL R23, RZ, 0x1, P5 ;  /* 0x00000001ff174807 */ /* 0x000fc40002800000 */
[----:B------:R-:W-:Y:S01]  /*0840*/  SEL R19, RZ, 0x1, !P1 ;  /* 0x00000001ff137807 */ /* 0x000fe20004800000 */
[----:B------:R0:W2:Y:S01]  /*0850*/  @!UP1 SYNCS.EXCH.64 URZ, [UR6+0xa8], UR4 ;  /* 0x0000a804063f95b2 */ /* 0x0000a20008000100 */
[----:B------:R-:W-:Y:S01]  /*0860*/  LOP3.LUT R23, R23, R2, RZ, 0xc0, !PT ;  /* 0x0000000217177212 */ /* 0x000fe200078ec0ff */
[----:B------:R-:W-:Y:S01]  /*0870*/  NOP ;  /* 0x0000000000007918 */ /* 0x000fe20000000000 */
[----:B------:R-:W-:Y:S01]  /*0880*/  SEL R19, R19, 0x2, P6 ;  /* 0x0000000213137807 */ /* 0x000fe20003000000 */
[----:B------:R-:W-:Y:S06]  /*0890*/  @!P2 BRA `(.L_x_4) ;  /* 0x000000000008a947 */ /* 0x000fec0003800000 */
[----:B-12-4-:R-:W-:Y:S01]  /*08a0*/  UCGABAR_ARV ;  /* 0x00000000000079c7 */ /* 0x016fe20008000000 */
[----:B------:R-:W-:Y:S05]  /*08b0*/  BRA `(.L_x_5) ;  /* 0x0000000000047947 */ /* 0x000fea0003800000 */
.L_x_4:
[----:B-12-4-:R-:W-:Y:S01]  /*08c0*/  NOP ;  /* 0x0000000000007918 */ /* 0x016fe20000000000 */
.L_x_5:
[----:B------:R-:W1:Y:S01]  /*08d0*/  LDC R2, c[0x0][0x65c] ;  /* 0x00019700ff027b82 */ /* 0x000e620000000800 */
[----:B------:R-:W-:Y:S02]  /*08e0*/  IMAD.U32 R8, RZ, RZ, UR8 ;  /* 0x00000008ff087e24 */ /* 0x000fe4000f8e00ff */
[----:B------:R-:W-:Y:S01]  /*08f0*/  IMAD.MOV.U32 R9, RZ, RZ, RZ ;  /* 0x000000ffff097224 */ /* 0x000fe200078e00ff */
[----:B-1----:R-:W-:-:S04]  /*0900*/  ISETP.NE.AND P1, PT, R2, 0x1, PT ;  /* 0x000000010200780c */ /* 0x002fc80003f25270 */
[----:B------:R-:W-:-:S09]  /*0910*/  P2R R5, PR, RZ, 0x2 ;  /* 0x00000002ff057803 */ /* 0x000fd20000000000 */
[----:B------:R-:W1:Y:S01]  /*0920*/  @P1 LDC R17, c[0x0][0x10] ;  /* 0x00000400ff111b82 */ /* 0x000e620000000800 */
[----:B------:R-:W-:Y:S02]  /*0930*/  @P1 IMAD.MOV.U32 R5, RZ, RZ, RZ ;  /* 0x000000ffff051224 */ /* 0x000fe400078e00ff */
[----:B------:R-:W-:-:S05]  /*0940*/  @P1 IMAD.MOV.U32 R13, RZ, RZ, RZ ;  /* 0x000000ffff0d1224 */ /* 0x000fca00078e00ff */
[----:B------:R-:W2:Y:S01]  /*0950*/  @!P1 LDC R11, c[0x0][0xc] ;  /* 0x00000300ff0b9b82 */ /* 0x000ea20000000800 */
[----:B-1----:R-:W-:-:S04]  /*0960*/  @P1 IMAD.WIDE.U32 R16, R17, UR8, R4 ;  /* 0x0000000811101c25 */ /* 0x002fc8000f8e0004 */
[----:B------:R-:W-:Y:S02]  /*0970*/  @P1 IMAD.IADD R17, R17, 0x1, R13 ;  /* 0x0000000111111824 */ /* 0x000fe400078e020d */
[----:B--2---:R-:W-:-:S04]  /*0980*/  @!P1 IMAD.WIDE.U32 R8, R4, R11, R8 ;  /* 0x0000000b04089225 */ /* 0x004fc800078e0008 */
[----:B------:R-:W-:Y:S02]  /*0990*/  @!P1 IMAD.MOV.U32 R16, RZ, RZ, R8 ;  /* 0x000000ffff109224 */ /* 0x000fe400078e0008 */
[----:B------:R-:W-:Y:S01]  /*09a0*/  @!P1 IMAD.MOV.U32 R17, RZ, RZ, R9 ;  /* 0x000000ffff119224 */ /* 0x000fe200078e0009 */
[----:B------:R-:W-:Y:S06]  /*09b0*/  @!P2 BRA `(.L_x_6) ;  /* 0x00000000000ca947 */ /* 0x000fec0003800000 */
[----:B------:R-:W-:Y:S01]  /*09c0*/  UCGABAR_WAIT ;  /* 0x0000000000007dc7 */ /* 0x000fe20008000000 */
[----:B------:R-:W-:Y:S01]  /*09d0*/  CCTL.IVALL ;  /* 0x00000000ff00798f */ /* 0x000fe20002000000 */
[----:B------:R-:W-:Y:S05]  /*09e0*/  BRA `(.L_x_7) ;  /* 0x0000000000047947 */ /* 0x000fea0003800000 */
.L_x_6:
[----:B------:R-:W-:Y:S06]  /*09f0*/  BAR.SYNC.DEFER_BLOCKING 0x0 ;  /* 0x0000000000007b1d */ /* 0x000fec0000010000 */
.L_x_7:
[----:B------:R-:W-:Y:S05]  /*0a00*/  @!P3 BRA `(.L_x_8) ;  /* 0x00000040001cb947 */ /* 0x000fea0003800000 */
[----:B------:R-:W-:-:S13]  /*0a10*/  ISETP.GT.U32.AND P0, PT, R6, 0x1, PT ;  /* 0x000000010600780c */ /* 0x000fda0003f04070 */
[----:B0-----:R-:W-:Y:S05]  /*0a20*/  @P0 EXIT ;  /* 0x000000000000094d */ /* 0x001fea0003800000 */
[----:B------:R-:W-:Y:S01]  /*0a30*/  ULDC.64 UR4, c[0x0][0x650] ;  /* 0x0001940000047ab9 */ /* 0x000fe20000000a00 */
[----:B------:R-:W-:Y:S01]  /*0a40*/  PRMT R0, RZ, 0x7610, R0 ;  /* 0x00007610ff007816 */ /* 0x000fe20000000000 */
[----:B------:R-:W-:Y:S01]  /*0a50*/  IMAD.MOV.U32 R60, RZ, RZ, -0x1 ;  /* 0xffffffffff3c7424 */ /* 0x000fe200078e00ff */
[----:B------:R-:W-:Y:S01]  /*0a60*/  ISETP.GE.U32.AND P0, PT, R16, UR4, PT ;  /* 0x0000000410007c0c */ /* 0x000fe2000bf06070 */
[----:B------:R-:W-:Y:S02]  /*0a70*/  IMAD.MOV.U32 R61, RZ, RZ, -0x1 ;  /* 0xffffffffff3d7424 */ /* 0x000fe400078e00ff */
[----:B------:R-:W-:Y:S01]  /*0a80*/  IMAD.MOV.U32 R59, RZ, RZ, -0x1 ;  /* 0xffffffffff3b7424 */ /* 0x000fe200078e00ff */
[----:B------:R-:W-:-:S13]  /*0a90*/  ISETP.GE.U32.AND.EX P0, PT, R17, UR5, PT, P0 ;  /* 0x0000000511007c0c */ /* 0x000fda000bf06100 */
[----:B------:R-:W-:Y:S05]  /*0aa0*/  @P0 BRA `(.L_x_9) ;  /* 0x0000000400280947 */ /* 0x000fea0003800000 */
[----:B------:R-:W0:Y:S01]  /*0ab0*/  LDC.64 R20, c[0x0][0x628] ;  /* 0x00018a00ff147b82 */ /* 0x000e220000000a00 */
[----:B------:R-:W-:Y:S02]  /*0ac0*/  IMAD.MOV.U32 R8, RZ, RZ, R16 ;  /* 0x000000ffff087224 */ /* 0x000fe400078e0010 */
[----:B------:R-:W-:-:S05]  /*0ad0*/  IMAD.MOV.U32 R9, RZ, RZ, R17 ;  /* 0x000000ffff097224 */ /* 0x000fca00078e0011 */
[----:B------:R-:W1:Y:S08]  /*0ae0*/  LDC R0, c[0x0][0x630] ;  /* 0x00018c00ff007b82 */ /* 0x000e700000000800 */
[----:B------:R-:W2:Y:S01]  /*0af0*/  LDC.64 R26, c[0x0][0x620] ;  /* 0x00018800ff1a7b82 */ /* 0x000ea20000000a00 */
[----:B0-----:R-:W-:-:S04]  /*0b00*/  ISETP.NE.U32.AND P0, PT, R20, RZ, PT ;  /* 0x000000ff1400720c */ /* 0x001fc80003f05070 */
[----:B------:R-:W-:-:S13]  /*0b10*/  ISETP.NE.AND.EX P0, PT, R21, RZ, PT, P0 ;  /* 0x000000ff1500720c */ /* 0x000fda0003f05300 */
[----:B-12---:R-:W-:Y:S05]  /*0b20*/  @!P0 BRA `(.L_x_10) ;  /* 0x0000000000288947 */ /* 0x006fea0003800000 */
[----:B------:R-:W0:Y:S02]  /*0b30*/  LDC R13, c[0x0][0x634] ;  /* 0x00018d00ff0d7b82 */ /* 0x000e240000000800 */
[----:B0-----:R-:W-:-:S05]  /*0b40*/  IADD3 R13, P0, R16, R13, RZ ;  /* 0x0000000d100d7210 */ /* 0x001fca0007f1e0ff */
[----:B------:R-:W-:-:S04]  /*0b50*/  IMAD.X R15, RZ, RZ, R17, P0 ;  /* 0x000000ffff0f7224 */ /* 0x000fc800000e0611 */
[----:B------:R-:W-:-:S04]  /*0b60*/  IMAD.WIDE.U32 R8, R15, R20, RZ ;  /* 0x000000140f087225 */ /* 0x000fc800078e00ff */
[----:B------:R-:W-:-:S04]  /*0b70*/  IMAD.WIDE.U32 R10, P0, R13, R21, R8 ;  /* 0x000000150d0a7225 */ /* 0x000fc80007800008 */
[----:B------:R-:W-:-:S04]  /*0b80*/  IMAD.WIDE.U32 R8, R13, R20, RZ ;  /* 0x000000140d087225 */ /* 0x000fc800078e00ff */
[----:B------:R-:W-:Y:S01]  /*0b90*/  IMAD.X R13, RZ, RZ, RZ, P0 ;  /* 0x000000ffff0d7224 */ /* 0x000fe200000e06ff */
[----:B------:R-:W-:Y:S01]  /*0ba0*/  IADD3 RZ, P0, R9, R10, RZ ;  /* 0x0000000a09ff7210 */ /* 0x000fe20007f1e0ff */
[----:B------:R-:W-:-:S04]  /*0bb0*/  IMAD.MOV.U32 R12, RZ, RZ, R11 ;  /* 0x000000ffff0c7224 */ /* 0x000fc800078e000b */
[----:B------:R-:W-:-:S08]  /*0bc0*/  IMAD.WIDE.U32.X R8, R15, R21, R12, P0 ;  /* 0x000000150f087225 */ /* 0x000fd000000e040c */
.L_x_10:
[----:B------:R-:W0:Y:S01]  /*0bd0*/  LDC.64 R20, c[0x0][0x640] ;  /* 0x00019000ff147b82 */ /* 0x000e220000000a00 */
[--C-:B------:R-:W-:Y:S01]  /*0be0*/  SHF.R.U64 R59, R8, R0, R9.reuse ;  /* 0x00000000083b7219 */ /* 0x100fe20000001209 */
[----:B------:R-:W-:Y:S01]  /*0bf0*/  IMAD R28, R7, R24, R4 ;  /* 0x00000018071c7224 */ /* 0x000fe200078e0204 */
[----:B------:R-:W-:Y:S01]  /*0c00*/  SHF.R.U32.HI R0, RZ, R0, R9 ;  /* 0x00000000ff007219 */ /* 0x000fe20000011609 */
[----:B------:R-:W-:Y:S01]  /*0c10*/  IMAD.MOV.U32 R25, RZ, RZ, 0x1 ;  /* 0x00000001ff197424 */ /* 0x000fe200078e00ff */
[----:B------:R-:W-:-:S03]  /*0c20*/  IADD3 R5, P0, RZ, -R59, RZ ;  /* 0x8000003bff057210 */ /* 0x000fc60007f1e0ff */
[----:B------:R-:W1:Y:S02]  /*0c30*/  LDC R6, c[0x0][0x618] ;  /* 0x00018600ff067b82 */ /* 0x000e640000000800 */
[----:B------:R-:W-:-:S04]  /*0c40*/  IMAD.X R9, RZ, RZ, ~R0, P0 ;  /* 0x000000ffff097224 */ /* 0x000fc800000e0e00 */
[-C--:B------:R-:W-:Y:S02]  /*0c50*/  IMAD R0, R9, R26.reuse, RZ ;  /* 0x0000001a09007224 */ /* 0x080fe400078e02ff */
[----:B------:R-:W2:Y:S01]  /*0c60*/  LDC R11, c[0x0][0x608] ;  /* 0x00018200ff0b7b82 */ /* 0x000ea20000000800 */
[----:B------:R-:W-:-:S04]  /*0c70*/  IMAD.WIDE.U32 R8, R5, R26, R16 ;  /* 0x0000001a05087225 */ /* 0x000fc800078e0010 */
[----:B------:R-:W-:-:S03]  /*0c80*/  IMAD R5, R5, R27, R0 ;  /* 0x0000001b05057224 */ /* 0x000fc600078e0200 */
[----:B------:R-:W3:Y:S01]  /*0c90*/  LDC R12, c[0x0][0x658] ;  /* 0x00019600ff0c7b82 */ /* 0x000ee20000000800 */
[----:B0-----:R-:W-:Y:S01]  /*0ca0*/  ISETP.NE.U32.AND P0, PT, R20, RZ, PT ;  /* 0x000000ff1400720c */ /* 0x001fe20003f05070 */
[----:B------:R-:W-:Y:S02]  /*0cb0*/  IMAD.IADD R5, R9, 0x1, R5 ;  /* 0x0000000109057824 */ /* 0x000fe400078e0205 */
[----:B------:R-:W-:Y:S01]  /*0cc0*/  IMAD.MOV.U32 R9, RZ, RZ, -0x1 ;  /* 0xffffffffff097424 */ /* 0x000fe200078e00ff */
[----:B------:R-:W-:-:S03]  /*0cd0*/  ISETP.NE.AND.EX P0, PT, R21, RZ, PT, P0 ;  /* 0x000000ff1500720c */ /* 0x000fc60003f05300 */
[----:B------:R-:W0:Y:S01]  /*0ce0*/  LDC R15, c[0x0][0x600] ;  /* 0x00018000ff0f7b82 */ /* 0x000e220000000800 */
[-CC-:B-1----:R-:W-:Y:S02]  /*0cf0*/  SHF.R.U64 R13, R8, R6.reuse, R5.reuse ;  /* 0x00000006080d7219 */ /* 0x182fe40000001205 */
[----:B------:R-:W-:-:S05]  /*0d00*/  SHF.R.U32.HI R0, RZ, R6, R5 ;  /* 0x00000006ff007219 */ /* 0x000fca0000011605 */
[----:B------:R-:W1:Y:S01]  /*0d10*/  LDC R14, c[0x0][0x648] ;  /* 0x00019200ff0e7b82 */ /* 0x000e620000000800 */
[-CC-:B--2---:R-:W-:Y:S02]  /*0d20*/  SHF.R.U64 R29, R13, R11.reuse, R0.reuse ;  /* 0x0000000b0d1d7219 */ /* 0x184fe40000001200 */
[----:B------:R-:W-:-:S05]  /*0d30*/  SHF.R.U32.HI R5, RZ, R11, R0 ;  /* 0x0000000bff057219 */ /* 0x000fca0000011600 */
[----:B------:R-:W2:Y:S01]  /*0d40*/  LDC R26, c[0x0][0x638] ;  /* 0x00018e00ff1a7b82 */ /* 0x000ea20000000800 */
[-CC-:B---3--:R-:W-:Y:S02]  /*0d50*/  SHF.R.U64 R24, R29, R12.reuse, R5.reuse ;  /* 0x0000000c1d187219 */ /* 0x188fe40000001205 */
[-C--:B------:R-:W-:Y:S02]  /*0d60*/  SHF.L.U32 R0, R9, R12.reuse, RZ ;  /* 0x0000000c09007219 */ /* 0x080fe400000006ff */
[----:B------:R-:W-:Y:S01]  /*0d70*/  SHF.R.U32.HI R5, RZ, R12, R5 ;  /* 0x0000000cff057219 */ /* 0x000fe20000011605 */
[----:B------:R-:W-:Y:S01]  /*0d80*/  IMAD.MOV.U32 R4, RZ, RZ, R24 ;  /* 0x000000ffff047224 */ /* 0x000fe200078e0018 */
[----:B------:R-:W-:Y:S01]  /*0d90*/  LOP3.LUT R10, RZ, R0, RZ, 0x33, !PT ;  /* 0x00000000ff0a7212 */ /* 0x000fe200078e33ff */
[----:B------:R-:W3:Y:S01]  /*0da0*/  LDC R27, c[0x0][0x610] ;  /* 0x00018400ff1b7b82 */ /* 0x000ee20000000800 */
[----:B------:R-:W-:Y:S05]  /*0db0*/  @!P0 BRA `(.L_x_11) ;  /* 0x0000000000288947 */ /* 0x000fea0003800000 */
[----:B------:R-:W4:Y:S02]  /*0dc0*/  LDC R9, c[0x0][0x64c] ;  /* 0x00019300ff097b82 */ /* 0x000f240000000800 */
[----:B----4-:R-:W-:-:S05]  /*0dd0*/  IADD3 R9, P0, R24, R9, RZ ;  /* 0x0000000918097210 */ /* 0x010fca0007f1e0ff */
        /* <DEDUP_REMOVED lines=8> */
.L_x_11:
[----:B-1----:R-:W-:Y:S01]  /*0e60*/  SHF.R.U64 R4, R4, R14, R5 ;  /* 0x0000000e04047219 */ /* 0x002fe20000001205 */
[----:B0-----:R-:W-:Y:S01]  /*0e70*/  VIADD R6, R15, 0xffffffff ;  /* 0xffffffff0f067836 */ /* 0x001fe20000000000 */
[----:B------:R-:W-:Y:S02]  /*0e80*/  SHF.L.U32 R0, R25, R12, RZ ;  /* 0x0000000c19007219 */ /* 0x000fe400000006ff */
[----:B------:R-:W-:Y:S01]  /*0e90*/  LOP3.LUT R5, R29, R10, RZ, 0xc0, !PT ;  /* 0x0000000a1d057212 */ /* 0x000fe200078ec0ff */
[----:B------:R-:W-:Y:S01]  /*0ea0*/  IMAD.MOV R7, RZ, RZ, -R4 ;  /* 0x000000ffff077224 */ /* 0x000fe200078e0a04 */
[----:B------:R-:W-:Y:S02]  /*0eb0*/  SEL R3, R3, R28, !P1 ;  /* 0x0000001c03037207 */ /* 0x000fe40004800000 */
[----:B------:R-:W-:Y:S01]  /*0ec0*/  LOP3.LUT R6, R13, R6, RZ, 0xc0, !PT ;  /* 0x000000060d067212 */ /* 0x000fe200078ec0ff */
[----:B------:R-:W-:Y:S02]  /*0ed0*/  IMAD R4, R0, R4, R5 ;  /* 0x0000000400047224 */ /* 0x000fe400078e0205 */
[----:B--2---:R-:W-:-:S02]  /*0ee0*/  IMAD R0, R7, R26, R24 ;  /* 0x0000001a07007224 */ /* 0x004fc400078e0218 */
[----:B---3--:R-:W-:Y:S02]  /*0ef0*/  IMAD R3, R4, R27, R3 ;  /* 0x0000001b04037224 */ /* 0x008fe400078e0203 */
[----:B------:R-:W-:Y:S02]  /*0f00*/  IMAD R60, R0, R15, R6 ;  /* 0x0000000f003c7224 */ /* 0x000fe400078e0206 */
[----:B------:R-:W-:-:S03]  /*0f10*/  IMAD.MOV.U32 R4, RZ, RZ, 0x1 ;  /* 0x00000001ff047424 */ /* 0x000fc600078e00ff */
[----:B------:R-:W-:Y:S02]  /*0f20*/  SEL R61, R60, R3, !P1 ;  /* 0x000000033c3d7207 */ /* 0x000fe40004800000 */
[----:B------:R-:W-:Y:S02]  /*0f30*/  PRMT R0, R4, 0x7610, R0 ;  /* 0x0000761004007816 */ /* 0x000fe40000000000 */
[----:B------:R-:W-:-:S07]  /*0f40*/  SEL R60, R3, R60, !P1 ;  /* 0x0000003c033c7207 */ /* 0x000fce0004800000 */
.L_x_9:
[----:B------:R-:W-:-:S08]  /*0f50*/  NOP ;  /* 0x0000000000007918 */ /* 0x000fd00000000000 */
[----:B------:R-:W0:Y:S02]  /*0f60*/  USETMAXREG.TRY_ALLOC.CTAPOOL UP0, 0xe8 ;  /* 0x000000e8000079c8 */ /* 0x000e240008000600 */
[----:B0-----:R-:W-:-:S13]  /*0f70*/  PLOP3.LUT P0, PT, PT, PT, UP0, 0x80, 0x0 ;  /* 0x000000000000781c */ /* 0x001fda0003f0f008 */
[----:B------:R-:W-:Y:S05]  /*0f80*/  @!P0 BRA `(.L_x_9) ;  /* 0xfffffffc00f08947 */ /* 0x000fea000383ffff */
[----:B------:R-:W-:Y:S01]  /*0f90*/  ULDC.64 UR4, c[0x0][0x598] ;  /* 0x0001660000047ab9 */ /* 0x000fe20000000a00 */
[----:B------:R-:W-:Y:S01]  /*0fa0*/  ULDC.64 UR36, c[0x0][0x208] ;  /* 0x0000820000247ab9 */ /* 0x000fe20000000a00 */
[----:B------:R-:W-:-:S04]  /*0fb0*/  ISETP.NE.U32.AND P0, PT, RZ, UR4, PT ;  /* 0x00000004ff007c0c */ /* 0x000fc8000bf05070 */
[----:B------:R-:W-:-:S13]  /*0fc0*/  ISETP.NE.AND.EX P0, PT, RZ, UR5, PT, P0 ;  /* 0x00000005ff007c0c */ /* 0x000fda000bf05300 */
[----:B------:R-:W-:Y:S05]  /*0fd0*/  @!P0 BRA `(.L_x_12) ;  /* 0x00000000001c8947 */ /* 0x000fea0003800000 */
[----:B------:R-:W0:Y:S02]  /*0fe0*/  LDC.64 R4, c[0x0][0x598] ;  /* 0x00016600ff047b82 */ /* 0x000e240000000a00 */
[----:B0-----:R-:W2:Y:S02]  /*0ff0*/  LDG.E.64 R4, desc[UR36][R4.64] ;  /* 0x0000002404047981 */ /* 0x001ea4000c1e1b00 */
[----:B--2---:R-:W-:-:S04]  /*1000*/  ISETP.NE.U32.AND P0, PT, R4, RZ, PT ;  /* 0x000000ff0400720c */ /* 0x004fc80003f05070 */
[----:B------:R-:W-:-:S13]  /*1010*/  ISETP.NE.AND.EX P0, PT, R5, RZ, PT, P0 ;  /* 0x000000ff0500720c */ /* 0x000fda0003f05300 */
[----:B------:R-:W-:Y:S05]  /*1020*/  @!P0 BRA `(.L_x_12) ;  /* 0x0000000000088947 */ /* 0x000fea0003800000 */
[----:B------:R0:W5:Y:S01]  /*1030*/  LD.E R56, desc[UR36][R4.64] ;  /* 0x0000002404387980 */ /* 0x000162000c101900 */
[----:B------:R-:W-:Y:S05]  /*1040*/  BRA `(.L_x_13) ;  /* 0x0000000000247947 */ /* 0x000fea0003800000 */
.L_x_12:
[----:B------:R-:W-:Y:S02]  /*1050*/  ULDC.64 UR4, c[0x0][0x588] ;  /* 0x0001620000047ab9 */ /* 0x000fe40000000a00 */
[----:B------:R-:W-:-:S04]  /*1060*/  ISETP.NE.U32.AND P0, PT, RZ, UR4, PT ;  /* 0x00000004ff007c0c */ /* 0x000fc8000bf05070 */
[----:B------:R-:W-:-:S13]  /*1070*/  ISETP.NE.AND.EX P0, PT, RZ, UR5, PT, P0 ;  /* 0x00000005ff007c0c */ /* 0x000fda000bf05300 */
[----:B------:R-:W-:Y:S05]  /*1080*/  @!P0 BRA `(.L_x_14) ;  /* 0x00000000000c8947 */ /* 0x000fea0003800000 */
[----:B------:R-:W0:Y:S02]  /*1090*/  LDC.64 R56, c[0x0][0x588] ;  /* 0x00016200ff387b82 */ /* 0x000e240000000a00 */
[----:B0-----:R1:W5:Y:S01]  /*10a0*/  LDG.E R56, desc[UR36][R56.64] ;  /* 0x0000002438387981 */ /* 0x001362000c1e1900 */
[----:B------:R-:W-:Y:S05]  /*10b0*/  BRA `(.L_x_13) ;  /* 0x0000000000087947 */ /* 0x000fea0003800000 */
.L_x_14:
[----:B------:R-:W-:Y:S02]  /*10c0*/  ULDC UR4, c[0x0][0x580] ;  /* 0x0001600000047ab9 */ /* 0x000fe40000000800 */
[----:B------:R-:W-:-:S07]  /*10d0*/  IMAD.U32 R56, RZ, RZ, UR4 ;  /* 0x00000004ff387e24 */ /* 0x000fce000f8e00ff */
.L_x_13:
[----:B------:R-:W-:Y:S02]  /*10e0*/  ULDC.64 UR4, c[0x0][0x5a0] ;  /* 0x0001680000047ab9 */ /* 0x000fe40000000a00 */
[----:B------:R-:W-:-:S04]  /*10f0*/  ISETP.NE.U32.AND P0, PT, RZ, UR4, PT ;  /* 0x00000004ff007c0c */ /* 0x000fc8000bf05070 */
[----:B------:R-:W-:-:S13]  /*1100*/  ISETP.NE.AND.EX P0, PT, RZ, UR5, PT, P0 ;  /* 0x00000005ff007c0c */ /* 0x000fda000bf05300 */
[----:B------:R-:W-:Y:S05]  /*1110*/  @!P0 BRA `(.L_x_15) ;  /* 0x00000000001c8947 */ /* 0x000fea0003800000 */
[----:B0-----:R-:W0:Y:S02]  /*1120*/  LDC.64 R4, c[0x0][0x5a0] ;  /* 0x00016800ff047b82 */ /* 0x001e240000000a00 */
[----:B0-----:R-:W2:Y:S02]  /*1130*/  LDG.E.64 R4, desc[UR36][R4.64] ;  /* 0x0000002404047981 */ /* 0x001ea4000c1e1b00 */
[----:B--2---:R-:W-:-:S04]  /*1140*/  ISETP.NE.U32.AND P0, PT, R4, RZ, PT ;  /* 0x000000ff0400720c */ /* 0x004fc80003f05070 */
[----:B------:R-:W-:-:S13]  /*1150*/  ISETP.NE.AND.EX P0, PT, R5, RZ, PT, P0 ;  /* 0x000000ff0500720c */ /* 0x000fda0003f05300 */
[----:B------:R-:W-:Y:S05]  /*1160*/  @!P0 BRA `(.L_x_15) ;  /* 0x0000000000088947 */ /* 0x000fea0003800000 */
[----:B-1----:R0:W5:Y:S01]  /*1170*/  LD.E R57, desc[UR36][R4.64] ;  /* 0x0000002404397980 */ /* 0x002162000c101900 */
[----:B------:R-:W-:Y:S05]  /*1180*/  BRA `(.L_x_16) ;  /* 0x0000000000247947 */ /* 0x000fea0003800000 */
.L_x_15:
[----:B------:R-:W-:Y:S02]  /*1190*/  ULDC.64 UR4, c[0x0][0x590] ;  /* 0x0001640000047ab9 */ /* 0x000fe40000000a00 */
[----:B------:R-:W-:-:S04]  /*11a0*/  ISETP.NE.U32.AND P0, PT, RZ, UR4, PT ;  /* 0x00000004ff007c0c */ /* 0x000fc8000bf05070 */
[----:B------:R-:W-:-:S13]  /*11b0*/  ISETP.NE.AND.EX P0, PT, RZ, UR5, PT, P0 ;  /* 0x00000005ff007c0c */ /* 0x000fda000bf05300 */
[----:B------:R-:W-:Y:S05]  /*11c0*/  @!P0 BRA `(.L_x_17) ;  /* 0x00000000000c8947 */ /* 0x000fea0003800000 */
[----:B0-----:R-:W1:Y:S02]  /*11d0*/  LDC.64 R4, c[0x0][0x590] ;  /* 0x00016400ff047b82 */ /* 0x001e640000000a00 */
[----:B-1----:R1:W5:Y:S01]  /*11e0*/  LDG.E R57, desc[UR36][R4.64] ;  /* 0x0000002404397981 */ /* 0x002362000c1e1900 */
[----:B------:R-:W-:Y:S05]  /*11f0*/  BRA `(.L_x_16) ;  /* 0x0000000000087947 */ /* 0x000fea0003800000 */
.L_x_17:
[----:B------:R-:W-:Y:S02]  /*1200*/  ULDC UR4, c[0x0][0x584] ;  /* 0x0001610000047ab9 */ /* 0x000fe40000000800 */
[----:B-1----:R-:W-:-:S07]  /*1210*/  IMAD.U32 R57, RZ, RZ, UR4 ;  /* 0x00000004ff397e24 */ /* 0x002fce000f8e00ff */
.L_x_16:
[----:B------:R-:W-:-:S13]  /*1220*/  LOP3.LUT P0, RZ, R0, 0xff, RZ, 0xc0, !PT ;  /* 0x000000ff00ff7812 */ /* 0x000fda000780c0ff */
[----:B------:R-:W-:Y:S05]  /*1230*/  @!P0 EXIT ;  /* 0x000000000000894d */ /* 0x000fea0003800000 */
[----:B------:R-:W-:Y:S01]  /*1240*/  ULDC UR4, c[0x0][0x28c] ;  /* 0x0000a30000047ab9 */ /* 0x000fe20000000800 */
[----:B------:R-:W-:Y:S01]  /*1250*/  LOP3.LUT R58, R19, 0x1, RZ, 0xfc, !PT ;  /* 0x00000001133a7812 */ /* 0x000fe200078efcff */
[----:B------:R-:W-:Y:S01]  /*1260*/  UIADD3 UR4, UR4, 0x3f, URZ ;  /* 0x0000003f04047890 */ /* 0x000fe2000fffe03f */
[----:B------:R-:W-:Y:S01]  /*1270*/  UMOV UR38, URZ ;  /* 0x0000003f00267c82 */ /* 0x000fe20008000000 */
[----:B------:R-:W-:Y:S02]  /*1280*/  UMOV UR39, URZ ;  /* 0x0000003f00277c82 */ /* 0x000fe40008000000 */
[----:B------:R-:W-:-:S04]  /*1290*/  USHF.R.S32.HI UR5, URZ, 0x1f, UR4 ;  /* 0x0000001f3f057899 */ /* 0x000fc80008011404 */
[----:B------:R-:W-:-:S04]  /*12a0*/  ULEA.HI UR5, UR5, UR4, URZ, 0x6 ;  /* 0x0000000405057291 */ /* 0x000fc8000f8f303f */
[----:B------:R-:W-:-:S12]  /*12b0*/  USHF.R.S32.HI UR40, URZ, 0x6, UR5 ;  /* 0x000000063f287899 */ /* 0x000fd80008011405 */
.L_x_101:
[----:B------:R-:W-:Y:S01]  /*12c0*/  LOP3.LUT R0, R18, 0x80, RZ, 0xc0, !PT ;  /* 0x0000008012007812 */ /* 0x000fe200078ec0ff */
[----:B--2---:R-:W2:Y:S01]  /*12d0*/  S2UR UR7, SR_CgaCtaId ;  /* 0x00000000000779c3 */ /* 0x004ea20000008800 */
[----:B------:R-:W-:Y:S02]  /*12e0*/  UMOV UR6, 0x400 ;  /* 0x0000040000067882 */ /* 0x000fe40000000000 */
[----:B------:R-:W-:-:S06]  /*12f0*/  SHF.R.U32.HI R0, RZ, 0x7, R0 ;  /* 0x00000007ff007819 */ /* 0x000fcc0000011600 */
[----:B---3--:R-:W3:Y:S01]  /*1300*/  SHFL.IDX PT, R0, R0, RZ, 0x1f ;  /* 0x00001fff00007589 */ /* 0x008ee200000e0000 */
[----:B--2---:R-:W-:Y:S01]  /*1310*/  ULEA UR6, UR7, UR6, 0x18 ;  /* 0x0000000607067291 */ /* 0x004fe2000f8ec03f */
[----:B---3--:R-:W-:-:S13]  /*1320*/  R2UR UR4, R0 ;  /* 0x00000000000472ca */ /* 0x008fda00000e0000 */
[----:B------:R-:W-:-:S04]  /*1330*/  ULEA.HI UR5, UR4, UR4, URZ, 0x1 ;  /* 0x0000000404057291 */ /* 0x000fc8000f8f083f */
[----:B------:R-:W-:-:S04]  /*1340*/  ULOP3.LUT UR5, UR5, 0x7fffe, URZ, 0xc0, !UPT ;  /* 0x0007fffe05057892 */ /* 0x000fc8000f8ec03f */
[----:B------:R-:W-:-:S03]  /*1350*/  UIADD3 UR5, UR4, -UR5, URZ ;  /* 0x8000000504057290 */ /* 0x000fc6000fffe03f */
[----:B------:R-:W-:Y:S01]  /*1360*/  ULDC UR4, c[0x0][0x28c] ;  /* 0x0000a30000047ab9 */ /* 0x000fe20000000800 */
[----:B------:R-:W-:Y:S01]  /*1370*/  ULEA UR5, UR5, UR6, 0xd ;  /* 0x0000000605057291 */ /* 0x000fe2000f8e683f */
[----:B------:R-:W-:-:S03]  /*1380*/  ISETP.LT.AND P0, PT, RZ, UR4, PT ;  /* 0x00000004ff007c0c */ /* 0x000fc6000bf01270 */
[----:B------:R-:W-:-:S04]  /*1390*/  UIADD3 UR5, UR5, 0x180, URZ ;  /* 0x0000018005057890 */ /* 0x000fc8000fffe03f */
[----:B------:R-:W-:-:S04]  /*13a0*/  USHF.R.U32.HI UR5, URZ, 0x4, UR5 ;  /* 0x000000043f057899 */ /* 0x000fc80008011605 */
[----:B------:R-:W-:Y:S02]  /*13b0*/  ULOP3.LUT UR41, UR5, 0x3fff, URZ, 0xc0, !UPT ;  /* 0x00003fff05297892 */ /* 0x000fe4000f8ec03f */
[----:B01---5:R-:W-:Y:S10]  /*13c0*/  @P0 BRA `(.L_x_18) ;  /* 0x0000000000400947 */ /* 0x023ff40003800000 */
[----:B------:R-:W-:Y:S01]  /*13d0*/  MOV R0, 0x0 ;  /* 0x0000000000007802 */ /* 0x000fe20000000f00 */
[----:B------:R-:W-:Y:S01]  /*13e0*/  ULDC.64 UR4, c[0x4][0x68] ;  /* 0x01001a0000047ab9 */ /* 0x000fe20000000a00 */
[----:B------:R-:W-:Y:S01]  /*13f0*/  ULDC.64 UR6, c[0x4][0x8] ;  /* 0x0100020000067ab9 */ /* 0x000fe20000000a00 */
[----:B01----:R-:W-:Y:S01]  /*1400*/  IMAD.U32 R4, RZ, RZ, UR4 ;  /* 0x00000004ff047e24 */ /* 0x003fe2000f8e00ff */
[----:B------:R0:W1:Y:S01]  /*1410*/  LDC.64 R14, c[0x4][R0] ;  /* 0x01000000000e7b82 */ /* 0x0000620000000a00 */
[----:B------:R-:W-:Y:S01]  /*1420*/  IMAD.U32 R5, RZ, RZ, UR5 ;  /* 0x00000005ff057e24 */ /* 0x000fe2000f8e00ff */
[----:B------:R-:W-:Y:S01]  /*1430*/  ULDC.64 UR4, c[0x4][0x70] ;  /* 0x01001c0000047ab9 */ /* 0x000fe20000000a00 */
[----:B------:R-:W-:Y:S02]  /*1440*/  IMAD.U32 R10, RZ, RZ, UR6 ;  /* 0x00000006ff0a7e24 */ /* 0x000fe4000f8e00ff */
[----:B------:R-:W-:Y:S02]  /*1450*/  IMAD.U32 R6, RZ, RZ, UR4 ;  /* 0x00000004ff067e24 */ /* 0x000fe4000f8e00ff */
[----:B------:R-:W-:-:S02]  /*1460*/  IMAD.U32 R7, RZ, RZ, UR5 ;  /* 0x00000005ff077e24 */ /* 0x000fc4000f8e00ff */
[----:B------:R-:W-:Y:S02]  /*1470*/  IMAD.U32 R11, RZ, RZ, UR7 ;  /* 0x00000007ff0b7e24 */ /* 0x000fe4000f8e00ff */
[----:B------:R-:W-:Y:S02]  /*1480*/  IMAD.MOV.U32 R8, RZ, RZ, 0x1e1 ;  /* 0x000001e1ff087424 */ /* 0x000fe400078e00ff */
[----:B------:R-:W-:Y:S02]  /*1490*/  IMAD.MOV.U32 R12, RZ, RZ, 0x1 ;  /* 0x00000001ff0c7424 */ /* 0x000fe400078e00ff */
[----:B0-----:R-:W-:-:S07]  /*14a0*/  IMAD.MOV.U32 R13, RZ, RZ, RZ ;  /* 0x000000ffff0d7224 */ /* 0x001fce00078e00ff */
[----:B------:R-:W-:-:S07]  /*14b0*/  LEPC R20, `(.L_x_18) ;  /* 0x000000001014794e */ /* 0x000fce0000000000 */
[----:B-1---5:R-:W-:Y:S05]  /*14c0*/  CALL.ABS.NOINC R14 ;  /* 0x000000000e007343 */ /* 0x022fea0003c00000 */
.L_x_18:
[----:B------:R-:W-:-:S13]  /*14d0*/  ISETP.NE.AND P0, PT, R58, 0x3, PT ;  /* 0x000000033a00780c */ /* 0x000fda0003f05270 */
[----:B------:R-:W-:Y:S05]  /*14e0*/  @!P0 BRA `(.L_x_19) ;  /* 0x0000000000048947 */ /* 0x000fea0003800000 */
[----:B------:R-:W-:Y:S01]  /*14f0*/  BPT.TRAP 0x1 ;  /* 0x000000040000795c */ /* 0x000fe20000300000 */
.L_x_19:
[----:B------:R-:W2:Y:S01]  /*1500*/  S2UR UR5, SR_CgaCtaId ;  /* 0x00000000000579c3 */ /* 0x000ea20000008800 */
[----:B------:R-:W-:Y:S01]  /*1510*/  UMOV UR4, 0x400 ;  /* 0x0000040000047882 */ /* 0x000fe20000000000 */
[----:B------:R-:W-:Y:S02]  /*1520*/  IMAD.U32 R0, RZ, RZ, UR38 ;  /* 0x00000026ff007e24 */ /* 0x000fe4000f8e00ff */
[----:B------:R-:W-:-:S03]  /*1530*/  IMAD.U32 R3, RZ, RZ, UR39 ;  /* 0x00000027ff037e24 */ /* 0x000fc6000f8e00ff */
[----:B------:R-:W-:Y:S01]  /*1540*/  SHF.L.U32 R0, R0, 0x1f, RZ ;  /* 0x0000001f00007819 */ /* 0x000fe200000006ff */
[----:B--2---:R-:W-:-:S06]  /*1550*/  ULEA UR4, UR5, UR4, 0x18 ;  /* 0x0000000405047291 */ /* 0x004fcc000f8ec03f */
[----:B------:R-:W-:-:S04]  /*1560*/  IMAD.U32 R6, RZ, RZ, UR4 ;  /* 0x00000004ff067e24 */ /* 0x000fc8000f8e00ff */
[----:B------:R-:W-:-:S04]  /*1570*/  IMAD R3, R3, 0x8, R6 ;  /* 0x0000000803037824 */ /* 0x000fc800078e0206 */
[----:B------:R2:W3:Y:S01]  /*1580*/  SYNCS.PHASECHK.TRANS64.TRYWAIT P1, [R3+URZ], R0 ;  /* 0x00000000030075a7 */ /* 0x0004e2000802017f */
[----:B------:R-:W-:Y:S05]  /*1590*/  @!P0 BRA `(.L_x_20) ;  /* 0x0000000000048947 */ /* 0x000fea0003800000 */
[----:B------:R-:W-:Y:S01]  /*15a0*/  BPT.TRAP 0x1 ;  /* 0x000000040000795c */ /* 0x000fe20000300000 */
.L_x_20:
[----:B---3--:R-:W-:Y:S05]  /*15b0*/  @P1 BRA `(.L_x_21) ;  /* 0x0000000000081947 */ /* 0x008fea0003800000 */
[----:B------:R-:W3:Y:S02]  /*15c0*/  SYNCS.PHASECHK.TRANS64.TRYWAIT P1, [R3+URZ], R0 ;  /* 0x00000000030075a7 */ /* 0x000ee4000802017f */
[----:B---3--:R-:W-:Y:S05]  /*15d0*/  @!P1 BRA `(.L_x_22) ;  /* 0x0000004c00489947 */ /* 0x008fea0003800000 */
.L_x_21:
[----:B------:R-:W-:-:S04]  /*15e0*/  UISETP.LT.AND UP0, UPT, UR40, 0x1, UPT ;  /* 0x000000012800788c */ /* 0x000fc8000bf01270 */
[----:B------:R-:W-:-:S06]  /*15f0*/  USEL UR4, UR40, 0x1, UP0 ;  /* 0x0000000128047887 */ /* 0x000fcc0008000000 */
[----:B--23--:R-:W-:Y:S01]  /*1600*/  IMAD.U32 R0, RZ, RZ, UR4 ;  /* 0x00000004ff007e24 */ /* 0x00cfe2000f8e00ff */
[----:B------:R-:W-:Y:S05]  /*1610*/  WARPSYNC.ALL ;  /* 0x0000000000007948 */ /* 0x000fea0003800000 */
[----:B------:R-:W-:-:S04]  /*1620*/  IADD3 R0, -R0, UR40, RZ ;  /* 0x0000002800007c10 */ /* 0x000fc8000fffe1ff */
[----:B------:R-:W-:Y:S02]  /*1630*/  ISETP.GE.AND P1, PT, R0, 0x1, PT ;  /* 0x000000010000780c */ /* 0x000fe40003f26270 */
[----:B------:R-:W-:Y:S01]  /*1640*/  R2UR UR4, R6 ;  /* 0x00000000060472ca */ /* 0x000fe200000e0000 */
[----:B------:R-:W-:Y:S01]  /*1650*/  WARPGROUP.ARRIVE ;  /* 0x00000000000079c5 */ /* 0x000fe20000000000 */
[----:B------:R-:W-:Y:S01]  /*1660*/  UMOV UR9, 0x40000040 ;  /* 0x4000004000097882 */ /* 0x000fe20000000000 */
[----:B------:R-:W-:-:S10]  /*1670*/  UMOV UR11, 0x40000040 ;  /* 0x40000040000b7882 */ /* 0x000fd40000000000 */
[----:B------:R-:W-:-:S04]  /*1680*/  UIADD3 UR4, UR4, 0x24180, URZ ;  /* 0x0002418004047890 */ /* 0x000fc8000fffe03f */
[----:B------:R-:W-:-:S04]  /*1690*/  USHF.R.U32.HI UR4, URZ, 0x4, UR4 ;  /* 0x000000043f047899 */ /* 0x000fc80008011604 */
[----:B------:R-:W-:Y:S02]  /*16a0*/  ULOP3.LUT UR5, UR4, 0x3fff, URZ, 0xc0, !UPT ;  /* 0x00003fff04057892 */ /* 0x000fe4000f8ec03f */
[----:B------:R-:W-:Y:S02]  /*16b0*/  ULOP3.LUT UR4, UR41, 0x10000, URZ, 0xfc, !UPT ;  /* 0x0001000029047892 */ /* 0x000fe4000f8efc3f */
[----:B------:R-:W-:Y:S02]  /*16c0*/  ULOP3.LUT UR5, UR5, 0x10000, URZ, 0xfc, !UPT ;  /* 0x0001000005057892 */ /* 0x000fe4000f8efc3f */
[----:B------:R-:W-:Y:S02]  /*16d0*/  ULEA UR6, UR39, UR4, 0xa ;  /* 0x0000000427067291 */ /* 0x000fe4000f8e503f */
[----:B------:R-:W-:-:S05]  /*16e0*/  ULEA UR7, UR39, UR5, 0x9 ;  /* 0x0000000527077291 */ /* 0x000fca000f8e483f */
[----:B------:R-:W-:Y:S02]  /*16f0*/  UMOV UR8, UR6 ;  /* 0x0000000600087c82 */ /* 0x000fe40008000000 */
[----:B------:R-:W-:Y:S02]  /*1700*/  UMOV UR10, UR7 ;  /* 0x00000007000a7c82 */ /* 0x000fe40008000000 */
[----:B------:R-:W-:Y:S01]  /*1710*/  HGMMA.64x64x16.F32 R24, gdesc[UR8], RZ, !UPT, gsb0 ;  /* 0x00e00000081879f0 */ /* 0x000fe2000c0008ff */
[----:B------:R-:W-:Y:S02]  /*1720*/  UIADD3 UR8, UR6, 0x2, URZ ;  /* 0x0000000206087890 */ /* 0x000fe4000fffe03f */
[----:B------:R-:W-:Y:S01]  /*1730*/  UIADD3 UR10, UR7, 0x2, URZ ;  /* 0x00000002070a7890 */ /* 0x000fe2000fffe03f */
[----:B------:R-:W-:Y:S01]  /*1740*/  UMOV UR9, 0x40000040 ;  /* 0x4000004000097882 */ /* 0x000fe20000000000 */
[----:B------:R-:W-:Y:S01]  /*1750*/  UMOV UR11, 0x40000040 ;  /* 0x40000040000b7882 */ /* 0x000fe20000000000 */
[----:B------:R-:W-:-:S02]  /*1760*/  WARPGROUP.DEPBAR.LE gsb0, 0x0 ;  /* 0x00008000000079c5 */ /* 0x000fc40000010000 */
[----:B------:R-:W-:-:S06]  /*1770*/  WARPGROUP.ARRIVE ;  /* 0x00000000000079c5 */ /* 0x000fcc0000000000 */
[----:B------:R-:W-:Y:S01]  /*1780*/  HGMMA.64x64x16.F32 R24, gdesc[UR8], R24, gsb0 ;  /* 0x00e00000081879f0 */ /* 0x000fe20008000818 */
[----:B------:R-:W-:Y:S02]  /*1790*/  UIADD3 UR8, UR6, 0x4, URZ ;  /* 0x0000000406087890 */ /* 0x000fe4000fffe03f */
[----:B------:R-:W-:Y:S01]  /*17a0*/  UIADD3 UR10, UR7, 0x4, URZ ;  /* 0x00000004070a7890 */ /* 0x000fe2000fffe03f */
[----:B------:R-:W-:Y:S01]  /*17b0*/  UMOV UR9, 0x40000040 ;  /* 0x4000004000097882 */ /* 0x000fe20000000000 */
[----:B------:R-:W-:Y:S01]  /*17c0*/  UMOV UR11, 0x40000040 ;  /* 0x40000040000b7882 */ /* 0x000fe20000000000 */
[----:B------:R-:W-:Y:S02]  /*17d0*/  WARPGROUP.DEPBAR.LE gsb0, 0x0 ;  /* 0x00008000000079c5 */ /* 0x000fe40000010000 */
        /* <DEDUP_REMOVED lines=8> */
[----:B------:R-:W-:Y:S03]  /*1860*/  HGMMA.64x64x16.F32 R24, gdesc[UR8], R24, gsb0 ;  /* 0x00e00000081879f0 */ /* 0x000fe60008000818 */
[----:B------:R-:W-:Y:S02]  /*1870*/  WARPGROUP.DEPBAR.LE gsb0, 0x0 ;  /* 0x00008000000079c5 */ /* 0x000fe40000010000 */
[----:B------:R-:W-:Y:S05]  /*1880*/  @!P1 BRA `(.L_x_23) ;  /* 0x0000000400249947 */ /* 0x000fea0003800000 */
[----:B------:R-:W-:Y:S02]  /*1890*/  UIADD3 UR6, UR39, 0x1, URZ ;  /* 0x0000000127067890 */ /* 0x000fe4000fffe03f */
[----:B------:R-:W-:Y:S02]  /*18a0*/  IMAD.U32 R3, RZ, RZ, UR39 ;  /* 0x00000027ff037e24 */ /* 0x000fe4000f8e00ff */
[----:B------:R-:W-:-:S04]  /*18b0*/  UISETP.NE.AND UP0, UPT, UR6, 0x9, UPT ;  /* 0x000000090600788c */ /* 0x000fc8000bf05270 */
[----:B------:R-:W-:Y:S02]  /*18c0*/  USEL UR7, URZ, 0x1, UP0 ;  /* 0x000000013f077887 */ /* 0x000fe40008000000 */
[----:B------:R-:W-:Y:S02]  /*18d0*/  USEL UR6, UR6, URZ, UP0 ;  /* 0x0000003f06067287 */ /* 0x000fe40008000000 */
[----:B------:R-:W-:-:S06]  /*18e0*/  ULOP3.LUT UR7, UR38, UR7, URZ, 0x3c, !UPT ;  /* 0x0000000726077292 */ /* 0x000fcc000f8e3c3f */
[----:B------:R-:W-:-:S07]  /*18f0*/  IMAD.U32 R7, RZ, RZ, UR7 ;  /* 0x00000007ff077e24 */ /* 0x000fce000f8e00ff */
.L_x_30:
[----:B------:R-:W-:Y:S05]  /*1900*/  @!P0 BRA `(.L_x_24) ;  /* 0x0000000000048947 */ /* 0x000fea0003800000 */
[----:B------:R-:W-:Y:S01]  /*1910*/  BPT.TRAP 0x1 ;  /* 0x000000040000795c */ /* 0x000fe20000300000 */
.L_x_24:
[----:B------:R-:W2:Y:S01]  /*1920*/  S2UR UR8, SR_CgaCtaId ;  /* 0x00000000000879c3 */ /* 0x000ea20000008800 */
[----:B------:R-:W-:Y:S01]  /*1930*/  UMOV UR7, 0x400 ;  /* 0x0000040000077882 */ /* 0x000fe20000000000 */
[----:B01----:R-:W-:Y:S01]  /*1940*/  IMAD.U32 R5, RZ, RZ, UR6 ;  /* 0x00000006ff057e24 */ /* 0x003fe2000f8e00ff */
[----:B------:R-:W-:Y:S01]  /*1950*/  SHF.L.U32 R4, R7, 0x1f, RZ ;  /* 0x0000001f07047819 */ /* 0x000fe200000006ff */
[----:B--2---:R-:W-:-:S06]  /*1960*/  ULEA UR7, UR8, UR7, 0x18 ;  /* 0x0000000708077291 */ /* 0x004fcc000f8ec03f */
[----:B------:R-:W-:-:S04]  /*1970*/  IMAD.U32 R6, RZ, RZ, UR7 ;  /* 0x00000007ff067e24 */ /* 0x000fc8000f8e00ff */
[----:B------:R-:W-:-:S04]  /*1980*/  IMAD R5, R5, 0x8, R6 ;  /* 0x0000000805057824 */ /* 0x000fc800078e0206 */
[----:B------:R0:W1:Y:S01]  /*1990*/  SYNCS.PHASECHK.TRANS64.TRYWAIT P1, [R5+URZ], R4 ;  /* 0x00000004050075a7 */ /* 0x000062000802017f */
[----:B------:R-:W-:Y:S05]  /*19a0*/  @!P0 BRA `(.L_x_25) ;  /* 0x0000000000048947 */ /* 0x000fea0003800000 */
[----:B------:R-:W-:Y:S01]  /*19b0*/  BPT.TRAP 0x1 ;  /* 0x000000040000795c */ /* 0x000fe20000300000 */
.L_x_25:
[----:B-1----:R-:W-:Y:S05]  /*19c0*/  @P1 BRA `(.L_x_26) ;  /* 0x0000000000081947 */ /* 0x002fea0003800000 */
[----:B------:R-:W1:Y:S02]  /*19d0*/  SYNCS.PHASECHK.TRANS64.TRYWAIT P1, [R5+URZ], R4 ;  /* 0x00000004050075a7 */ /* 0x000e64000802017f */
[----:B-1----:R-:W-:Y:S05]  /*19e0*/  @!P1 BRA `(.L_x_27) ;  /* 0x0000004800589947 */ /* 0x002fea0003800000 */
.L_x_26:
[----:B------:R-:W-:Y:S01]  /*19f0*/  ULEA UR7, UR6, UR4, 0xa ;  /* 0x0000000406077291 */ /* 0x000fe2000f8e503f */
[----:B------:R-:W-:Y:S01]  /*1a00*/  WARPGROUP.ARRIVE ;  /* 0x00000000000079c5 */ /* 0x000fe20000000000 */
[----:B------:R-:W-:Y:S01]  /*1a10*/  ULEA UR12, UR6, UR5, 0x9 ;  /* 0x00000005060c7291 */ /* 0x000fe2000f8e483f */
[----:B------:R-:W-:Y:S01]  /*1a20*/  UMOV UR9, 0x40000040 ;  /* 0x4000004000097882 */ /* 0x000fe20000000000 */
[----:B------:R-:W-:-:S03]  /*1a30*/  UMOV UR11, 0x40000040 ;  /* 0x40000040000b7882 */ /* 0x000fc60000000000 */
[----:B------:R-:W-:Y:S02]  /*1a40*/  UMOV UR8, UR7 ;  /* 0x0000000700087c82 */ /* 0x000fe40008000000 */
[----:B------:R-:W-:Y:S02]  /*1a50*/  UMOV UR10, UR12 ;  /* 0x0000000c000a7c82 */ /* 0x000fe40008000000 */
[----:B------:R-:W-:Y:S01]  /*1a60*/  HGMMA.64x64x16.F32 R24, gdesc[UR8], R24, gsb0 ;  /* 0x00e00000081879f0 */ /* 0x000fe20008000818 */
        /* <DEDUP_REMOVED lines=23> */
[----:B------:R-:W-:Y:S01]  /*1be0*/  BPT.TRAP 0x1 ;  /* 0x000000040000795c */ /* 0x000fe20000300000 */
.L_x_28:
[----:B------:R-:W-:-:S13]  /*1bf0*/  ISETP.NE.AND P1, PT, R23, RZ, PT ;  /* 0x000000ff1700720c */ /* 0x000fda0003f25270 */
[----:B01----:R-:W-:-:S04]  /*1c00*/  @P1 IMAD R4, R3, 0x8, R6 ;  /* 0x0000000803041824 */ /* 0x003fc800078e0206 */
[----:B------:R-:W-:-:S05]  /*1c10*/  @P1 VIADD R5, R4, 0x48 ;  /* 0x0000004804051836 */ /* 0x000fca0000000000 */
[----:B------:R-:W-:-:S04]  /*1c20*/  @P1 PRMT R5, R22, 0x654, R5 ;  /* 0x0000065416051816 */ /* 0x000fc80000000005 */
[----:B------:R0:W-:Y:S01]  /*1c30*/  @P1 SYNCS.ARRIVE.TRANS64.RED.A1T0 RZ, [R5+URZ], RZ ;  /* 0x000000ff05ff19a7 */ /* 0x0001e2000810043f */
[----:B------:R-:W-:-:S13]  /*1c40*/  ISETP.GT.U32.AND P1, PT, R19, 0x1, PT ;  /* 0x000000011300780c */ /* 0x000fda0003f24070 */
[----:B0-----:R-:W-:Y:S05]  /*1c50*/  @P1 BRA `(.L_x_29) ;  /* 0x0000000000041947 */ /* 0x001fea0003800000 */
[----:B------:R-:W-:Y:S01]  /*1c60*/  BPT.TRAP 0x1 ;  /* 0x000000040000795c */ /* 0x000fe20000300000 */
.L_x_29:
[----:B------:R-:W-:Y:S01]  /*1c70*/  UIADD3 UR6, UR6, 0x1, URZ ;  /* 0x0000000106067890 */ /* 0x000fe2000fffe03f */
[C---:B------:R-:W-:Y:S01]  /*1c80*/  ISETP.GT.AND P2, PT, R0.reuse, 0x1, PT ;  /* 0x000000010000780c */ /* 0x040fe20003f44270 */
[----:B------:R-:W-:Y:S02]  /*1c90*/  VIADD R3, R3, 0x1 ;  /* 0x0000000103037836 */ /* 0x000fe40000000000 */
[----:B------:R-:W-:Y:S01]  /*1ca0*/  UISETP.NE.AND UP0, UPT, UR6, 0x9, UPT ;  /* 0x000000090600788c */ /* 0x000fe2000bf05270 */
[----:B------:R-:W-:Y:S02]  /*1cb0*/  VIADD R0, R0, 0xffffffff ;  /* 0xffffffff00007836 */ /* 0x000fe40000000000 */
[C---:B------:R-:W-:Y:S01]  /*1cc0*/  ISETP.NE.AND P1, PT, R3.reuse, 0x9, PT ;  /* 0x000000090300780c */ /* 0x040fe20003f25270 */
[----:B------:R-:W-:Y:S02]  /*1cd0*/  USEL UR7, URZ, 0x1, UP0 ;  /* 0x000000013f077887 */ /* 0x000fe40008000000 */
[----:B------:R-:W-:Y:S01]  /*1ce0*/  USEL UR6, UR6, URZ, UP0 ;  /* 0x0000003f06067287 */ /* 0x000fe20008000000 */
[----:B------:R-:W-:-:S03]  /*1cf0*/  SEL R3, R3, RZ, P1 ;  /* 0x000000ff03037207 */ /* 0x000fc60000800000 */
[----:B------:R-:W-:Y:S01]  /*1d00*/  LOP3.LUT R7, R7, UR7, RZ, 0x3c, !PT ;  /* 0x0000000707077c12 */ /* 0x000fe2000f8e3cff */
[----:B------:R-:W-:Y:S07]  /*1d10*/  @P2 BRA `(.L_x_30) ;  /* 0xfffffff800f82947 */ /* 0x000fee000383ffff */
.L_x_23:
[----:B------:R-:W2:Y:S02]  /*1d20*/  LDC R0, c[0x0][0x28c] ;  /* 0x0000a300ff007b82 */ /* 0x000ea40000000800 */
[----:B--2---:R-:W-:-:S13]  /*1d30*/  ISETP.GE.AND P1, PT, R0, 0x1, PT ;  /* 0x000000010000780c */ /* 0x004fda0003f26270 */
[----:B------:R-:W-:Y:S05]  /*1d40*/  @!P1 BRA `(.L_x_31) ;  /* 0x0000000000509947 */ /* 0x000fea0003800000 */
[----:B------:R-:W-:Y:S05]  /*1d50*/  @!P0 BRA `(.L_x_32) ;  /* 0x0000000000048947 */ /* 0x000fea0003800000 */
[----:B------:R-:W-:Y:S01]  /*1d60*/  BPT.TRAP 0x1 ;  /* 0x000000040000795c */ /* 0x000fe20000300000 */
.L_x_32:
[----:B------:R-:W-:Y:S01]  /*1d70*/  ISETP.NE.AND P0, PT, R23, RZ, PT ;  /* 0x000000ff1700720c */ /* 0x000fe20003f05270 */
[----:B------:R-:W-:Y:S01]  /*1d80*/  BSSY B0, `(.L_x_33) ;  /* 0x000000e000007945 */ /* 0x000fe20003800000 */
[----:B------:R-:W-:-:S11]  /*1d90*/  ISETP.GT.U32.AND P1, PT, R19, 0x1, PT ;  /* 0x000000011300780c */ /* 0x000fd60003f24070 */
[----:B------:R-:W-:Y:S05]  /*1da0*/  @!P0 BRA `(.L_x_34) ;  /* 0x00000000002c8947 */ /* 0x000fea0003800000 */
[----:B------:R-:W-:-:S04]  /*1db0*/  UISETP.LT.AND UP0, UPT, UR40, 0x1, UPT ;  /* 0x000000012800788c */ /* 0x000fc8000bf01270 */
[----:B------:R-:W-:-:S04]  /*1dc0*/  USEL UR6, UR40, 0x1, UP0 ;  /* 0x0000000128067887 */ /* 0x000fc80008000000 */
[----:B------:R-:W-:-:S04]  /*1dd0*/  UIADD3 UR6, UR39, UR40, -UR6 ;  /* 0x0000002827067290 */ /* 0x000fc8000fffe806 */
[----:B------:R-:W-:-:S04]  /*1de0*/  UIMAD.WIDE.U32 UR4, UR6, 0x38e38e39, URZ ;  /* 0x38e38e39060478a5 */ /* 0x000fc8000f8e003f */
[----:B------:R-:W-:-:S04]  /*1df0*/  USHF.R.U32.HI UR4, URZ, 0x1, UR5 ;  /* 0x000000013f047899 */ /* 0x000fc80008011605 */
[----:B------:R-:W-:-:S06]  /*1e00*/  UIMAD UR6, UR4, -0x9, UR6 ;  /* 0xfffffff7040678a4 */ /* 0x000fcc000f8e0206 */
[----:B------:R-:W-:-:S04]  /*1e10*/  IMAD.U32 R3, RZ, RZ, UR6 ;  /* 0x00000006ff037e24 */ /* 0x000fc8000f8e00ff */
[----:B------:R-:W-:-:S04]  /*1e20*/  IMAD R0, R3, 0x8, R6 ;  /* 0x0000000803007824 */ /* 0x000fc800078e0206 */
[----:B------:R-:W-:-:S05]  /*1e30*/  VIADD R3, R0, 0x48 ;  /* 0x0000004800037836 */ /* 0x000fca0000000000 */
[----:B------:R-:W-:-:S04]  /*1e40*/  PRMT R3, R22, 0x654, R3 ;  /* 0x0000065416037816 */ /* 0x000fc80000000003 */
[----:B------:R2:W-:Y:S03]  /*1e50*/  SYNCS.ARRIVE.TRANS64.RED.A1T0 RZ, [R3+URZ], RZ ;  /* 0x000000ff03ff79a7 */ /* 0x0005e6000810043f */
.L_x_34:
[----:B------:R-:W-:Y:S05]  /*1e60*/  BSYNC B0 ;  /* 0x0000000000007941 */ /* 0x000fea0003800000 */
.L_x_33:
[----:B------:R-:W-:Y:S05]  /*1e70*/  @P1 BRA `(.L_x_31) ;  /* 0x0000000000041947 */ /* 0x000fea0003800000 */
[----:B------:R-:W-:Y:S01]  /*1e80*/  BPT.TRAP 0x1 ;  /* 0x000000040000795c */ /* 0x000fe20000300000 */
.L_x_31:
[----:B------:R-:W3:Y:S01]  /*1e90*/  LDC R6, c[0x0][0x288] ;  /* 0x0000a200ff067b82 */ /* 0x000ee20000000800 */
[--C-:B------:R-:W-:Y:S01]  /*1ea0*/  SHF.R.U32.HI R0, RZ, 0x2, R18.reuse ;  /* 0x00000002ff007819 */ /* 0x100fe20000011612 */
[----:B------:R-:W-:Y:S01]  /*1eb0*/  IMAD.SHL.U32 R61, R61, 0x40, RZ ;  /* 0x000000403d3d7824 */ /* 0x000fe200078e00ff */
[----:B01----:R-:W-:Y:S01]  /*1ec0*/  SHF.R.U32.HI R5, RZ, 0x7, R18 ;  /* 0x00000007ff057819 */ /* 0x003fe20000011612 */
[----:B------:R-:W-:Y:S01]  /*1ed0*/  UIADD3 UR39, UR40, UR39, URZ ;  /* 0x0000002728277290 */ /* 0x000fe2000fffe03f */
[----:B--2---:R-:W-:Y:S01]  /*1ee0*/  LOP3.LUT R3, R0, 0x7, RZ, 0xc0, !PT ;  /* 0x0000000700037812 */ /* 0x004fe200078ec0ff */
[C---:B------:R-:W-:Y:S01]  /*1ef0*/  IMAD.SHL.U32 R10, R18.reuse, 0x2, RZ ;  /* 0x00000002120a7824 */ /* 0x040fe200078e00ff */
[----:B------:R-:W-:Y:S01]  /*1f00*/  LOP3.LUT R0, R5, 0x1, RZ, 0xc0, !PT ;  /* 0x0000000105007812 */ /* 0x000fe200078ec0ff */
[----:B------:R-:W-:Y:S01]  /*1f10*/  UISETP.GT.U32.AND UP0, UPT, UR39, 0x8, UPT ;  /* 0x000000082700788c */ /* 0x000fe2000bf04070 */
[C---:B------:R-:W-:Y:S01]  /*1f20*/  LOP3.LUT R5, R18.reuse, 0x3, RZ, 0xc0, !PT ;  /* 0x0000000312057812 */ /* 0x040fe200078ec0ff */
[----:B------:R-:W-:Y:S01]  /*1f30*/  ULDC UR7, c[0x0][0x284] ;  /* 0x0000a10000077ab9 */ /* 0x000fe20000000800 */
[----:B------:R-:W-:Y:S01]  /*1f40*/  LOP3.LUT R4, R18, 0x60, RZ, 0xc0, !PT ;  /* 0x0000006012047812 */ /* 0x000fe200078ec0ff */
[----:B------:R-:W-:Y:S01]  /*1f50*/  IMAD.SHL.U32 R8, R0, 0x40, RZ ;  /* 0x0000004000087824 */ /* 0x000fe200078e00ff */
[----:B------:R-:W-:Y:S01]  /*1f60*/  UISETP.LT.U32.AND UP0, UPT, UR40, 0x9, UP0 ;  /* 0x000000092800788c */ /* 0x000fe20008701070 */
[----:B------:R-:W-:Y:S01]  /*1f70*/  SHF.R.S32.HI R15, RZ, 0x1f, R59 ;  /* 0x0000001fff0f7819 */ /* 0x000fe2000001143b */
[----:B------:R-:W-:Y:S01]  /*1f80*/  UISETP.GE.U32.AND UP1, UPT, UR40, 0x9, UPT ;  /* 0x000000092800788c */ /* 0x000fe2000bf26070 */
[----:B------:R-:W-:Y:S01]  /*1f90*/  SHF.R.U32.HI R4, RZ, 0x1, R4 ;  /* 0x00000001ff047819 */ /* 0x000fe20000011604 */
[----:B------:R-:W-:Y:S01]  /*1fa0*/  ULDC.64 UR8, c[0x0][0x5d0] ;  /* 0x0001740000087ab9 */ /* 0x000fe20000000a00 */
[C---:B------:R-:W-:Y:S01]  /*1fb0*/  LOP3.LUT R10, R61.reuse, 0x6, R10, 0xf8, !PT ;  /* 0x000000063d0a7812 */ /* 0x040fe200078ef80a */
[----:B------:R-:W-:Y:S01]  /*1fc0*/  UIMAD.WIDE.U32 UR4, UR39, 0x38e38e39, URZ ;  /* 0x38e38e39270478a5 */ /* 0x000fe2000f8e003f */
[--C-:B------:R-:W-:Y:S01]  /*1fd0*/  IADD3 R7, RZ, -R4, -R3.reuse ;  /* 0x80000004ff077210 */ /* 0x100fe20007ffe803 */
[----:B------:R-:W-:Y:S01]  /*1fe0*/  USEL UR6, URZ, 0x1, !UP0 ;  /* 0x000000013f067887 */ /* 0x000fe2000c000000 */
[----:B------:R-:W-:Y:S01]  /*1ff0*/  LOP3.LUT R3, R8, 0x40, R3, 0xe2, !PT ;  /* 0x0000004008037812 */ /* 0x000fe200078ee203 */
[C---:B------:R-:W-:Y:S01]  /*2000*/  IMAD.WIDE R8, R60.reuse, 0x80, RZ ;  /* 0x000000803c087825 */ /* 0x040fe200078e02ff */
[----:B---3--:R-:W-:Y:S01]  /*2010*/  ISETP.GE.AND P0, PT, R61, R6, PT ;  /* 0x000000063d00720c */ /* 0x008fe20003f06270 */
[----:B------:R-:W-:Y:S01]  /*2020*/  USHF.R.U32.HI UR4, URZ, 0x1, UR5 ;  /* 0x000000013f047899 */ /* 0x000fe20008011605 */
[----:B------:R-:W-:Y:S01]  /*2030*/  SHF.R.S32.HI R11, RZ, 0x1f, R10 ;  /* 0x0000001fff0b7819 */ /* 0x000fe2000001140a */
[----:B------:R-:W-:Y:S01]  /*2040*/  IMAD R12, R5, -0x2, R6 ;  /* 0xfffffffe050c7824 */ /* 0x000fe200078e0206 */
[----:B------:R-:W-:Y:S01]  /*2050*/  ULOP3.LUT UR38, UR38, UR6, URZ, 0x3c, !UPT ;  /* 0x0000000626267292 */ /* 0x000fe2000f8e3c3f */
[----:B------:R-:W-:Y:S01]  /*2060*/  IMAD.SHL.U32 R5, R60, 0x80, RZ ;  /* 0x000000803c057824 */ /* 0x000fe200078e00ff */
[----:B------:R-:W-:Y:S01]  /*2070*/  LOP3.LUT R73, R8, R3, R4, 0xfe, !PT ;  /* 0x0000000308497212 */ /* 0x000fe200078efe04 */
[----:B------:R-:W-:Y:S01]  /*2080*/  IMAD R6, R15, UR8, RZ ;  /* 0x000000080f067c24 */ /* 0x000fe2000f8e02ff */
[----:B------:R-:W-:Y:S01]  /*2090*/  UIMAD UR39, UR4, -0x9, UR39 ;  /* 0xfffffff7042778a4 */ /* 0x000fe2000f8e0227 */
[----:B------:R-:W-:Y:S01]  /*20a0*/  IMAD R0, R0, -0x40, R7 ;  /* 0xffffffc000007824 */ /* 0x000fe200078e0207 */
[----:B------:R-:W-:Y:S01]  /*20b0*/  ISETP.GE.OR P0, PT, R5, UR7, P0 ;  /* 0x0000000705007c0c */ /* 0x000fe20008706670 */
[C---:B------:R-:W-:Y:S01]  /*20c0*/  IMAD R13, R59.reuse, UR9, R6 ;  /* 0x000000093b0d7c24 */ /* 0x040fe2000f8e0206 */
[----:B------:R-:W-:Y:S01]  /*20d0*/  @UP1 ULOP3.LUT UR38, UR38, 0x1, UR4, 0x78, !UPT ;  /* 0x0000000126261892 */ /* 0x000fe2000f8e7804 */
[----:B------:R-:W-:Y:S01]  /*20e0*/  IMAD.WIDE.U32 R6, R59, UR8, R10 ;  /* 0x000000083b067c25 */ /* 0x000fe2000f8e000a */
[----:B------:R-:W-:-:S03]  /*20f0*/  IADD3 R3, -R5, UR7, R0 ;  /* 0x0000000705037c10 */ /* 0x000fc6000fffe100 */
[----:B------:R-:W-:Y:S02]  /*2100*/  IMAD.IADD R7, R7, 0x1, R13 ;  /* 0x0000000107077824 */ /* 0x000fe400078e020d */
[----:B------:R-:W-:Y:S02]  /*2110*/  IMAD.IADD R4, R12, 0x1, -R61 ;  /* 0x000000010c047824 */ /* 0x000fe400078e0a3d */
[----:B------:R-:W-:Y:S02]  /*2120*/  IMAD.MOV.U32 R0, RZ, RZ, -0x1 ;  /* 0xffffffffff007424 */ /* 0x000fe400078e00ff */
[----:B------:R-:W-:Y:S05]  /*2130*/  @P0 BRA `(.L_x_35) ;  /* 0x0000002000a40947 */ /* 0x000fea0003800000 */
[----:B------:R-:W0:Y:S01]  /*2140*/  LDC.64 R66, c[0x0][0x5c8] ;  /* 0x00017200ff427b82 */ /* 0x000e220000000a00 */
[----:B-----5:R-:W-:Y:S01]  /*2150*/  FSETP.NEU.AND P0, PT, R57, RZ, PT ;  /* 0x000000ff3900720b */ /* 0x020fe20003f0d000 */
[----:B------:R-:W-:Y:S01]  /*2160*/  BSSY B0, `(.L_x_35) ;  /* 0x0000226000007945 */ /* 0x000fe20003800000 */
[----:B------:R-:W-:-:S04]  /*2170*/  ISETP.GT.AND P2, PT, R4, RZ, PT ;  /* 0x000000ff0400720c */ /* 0x000fc80003f44270 */
[----:B------:R-:W-:Y:S01]  /*2180*/  ISETP.GT.AND P1, PT, R3, RZ, P2 ;  /* 0x000000ff0300720c */ /* 0x000fe20001724270 */
[-C--:B0-----:R-:W-:Y:S02]  /*2190*/  IMAD R12, R9, R66.reuse, RZ ;  /* 0x00000042090c7224 */ /* 0x081fe400078e02ff */
[----:B------:R-:W-:-:S04]  /*21a0*/  IMAD.WIDE.U32 R60, R73, R66, R6 ;  /* 0x00000042493c7225 */ /* 0x000fc800078e0006 */
[----:B------:R-:W-:-:S04]  /*21b0*/  IMAD R5, R73, R67, R12 ;  /* 0x0000004349057224 */ /* 0x000fc800078e020c */
[----:B------:R-:W-:Y:S01]  /*21c0*/  IMAD.IADD R75, R61, 0x1, R5 ;  /* 0x000000013d4b7824 */ /* 0x000fe200078e0205 */
[----:B------:R-:W-:Y:S06]  /*21d0*/  @!P0 BRA `(.L_x_36) ;  /* 0x0000001400e88947 */ /* 0x000fec0003800000 */
[----:B------:R-:W0:Y:S01]  /*21e0*/  LDC.64 R64, c[0x0][0x5b8] ;  /* 0x00016e00ff407b82 */ /* 0x000e220000000a00 */
[----:B------:R-:W-:-:S07]  /*21f0*/  ULDC.64 UR4, c[0x0][0x5c0] ;  /* 0x0001700000047ab9 */ /* 0x000fce0000000a00 */
[----:B------:R-:W1:Y:S08]  /*2200*/  LDC.64 R68, c[0x0][0x5b0] ;  /* 0x00016c00ff447b82 */ /* 0x000e700000000a00 */
[----:B------:R-:W2:Y:S01]  /*2210*/  LDC.64 R70, c[0x0][0x5a8] ;  /* 0x00016a00ff467b82 */ /* 0x000ea20000000a00 */
[-C--:B0-----:R-:W-:Y:S02]  /*2220*/  IMAD R6, R15, R64.reuse, RZ ;  /* 0x000000400f067224 */ /* 0x081fe400078e02ff */
[----:B------:R-:W-:-:S04]  /*2230*/  IMAD.WIDE.U32 R62, R59, R64, R10 ;  /* 0x000000403b3e7225 */ /* 0x000fc800078e000a */
[----:B------:R-:W-:Y:S02]  /*2240*/  IMAD R61, R59, R65, R6 ;  /* 0x000000413b3d7224 */ /* 0x000fe400078e0206 */
[-C--:B-1----:R-:W-:Y:S02]  /*2250*/  IMAD R8, R9, R68.reuse, RZ ;  /* 0x0000004409087224 */ /* 0x082fe400078e02ff */
[----:B------:R-:W-:Y:S02]  /*2260*/  IMAD.IADD R13, R63, 0x1, R61 ;  /* 0x000000013f0d7824 */ /* 0x000fe400078e023d */
[----:B------:R-:W-:Y:S02]  /*2270*/  IMAD.MOV.U32 R12, RZ, RZ, R62 ;  /* 0x000000ffff0c7224 */ /* 0x000fe400078e003e */
[C---:B------:R-:W-:Y:S02]  /*2280*/  IMAD R65, R73.reuse, R69, R8 ;  /* 0x0000004549417224 */ /* 0x040fe400078e0208 */
[----:B------:R-:W-:-:S04]  /*2290*/  IMAD.WIDE.U32 R6, R73, R68, R12 ;  /* 0x0000004449067225 */ /* 0x000fc800078e000c */
[----:B------:R-:W-:Y:S01]  /*22a0*/  IMAD.IADD R5, R7, 0x1, R65 ;  /* 0x0000000107057824 */ /* 0x000fe200078e0241 */
[----:B--2---:R-:W-:-:S04]  /*22b0*/  LEA R14, P0, R6, R70, 0x1 ;  /* 0x00000046060e7211 */ /* 0x004fc800078008ff */
[----:B------:R-:W-:-:S05]  /*22c0*/  LEA.HI.X R15, R6, R71, R5, 0x1, P0 ;  /* 0x00000047060f7211 */ /* 0x000fca00000f0c05 */
[----:B------:R0:W2:Y:S01]  /*22d0*/  @P1 LDG.E.LTC128B.U16 R5, desc[UR36][R14.64] ;  /* 0x000000240e051981 */ /* 0x0000a2000c1e1520 */
[----:B------:R-:W-:Y:S01]  /*22e0*/  IMAD.WIDE.U32 R6, R73, R68, R10 ;  /* 0x0000004449067225 */ /* 0x000fe200078e000a */
[----:B------:R-:W-:Y:S03]  /*22f0*/  BSSY B1, `(.L_x_37) ;  /* 0x0000013000017945 */ /* 0x000fe60003800000 */
[----:B------:R-:W-:Y:S02]  /*2300*/  IMAD.IADD R7, R65, 0x1, R7 ;  /* 0x0000000141077824 */ /* 0x000fe400078e0207 */
[----:B------:R-:W-:Y:S01]  /*2310*/  IMAD.WIDE.U32 R20, R59, R64, R6 ;  /* 0x000000403b147225 */ /* 0x000fe200078e0006 */
[----:B0-----:R-:W-:-:S03]  /*2320*/  SHF.L.U64.HI R15, R68, 0x3, R69 ;  /* 0x00000003440f7819 */ /* 0x001fc60000010245 */
[----:B------:R-:W-:Y:S01]  /*2330*/  IMAD.IADD R7, R61, 0x1, R21 ;  /* 0x000000013d077824 */ /* 0x000fe200078e0215 */
[----:B------:R-:W-:Y:S01]  /*2340*/  LEA R6, P4, R20, R70, 0x1 ;  /* 0x0000004614067211 */ /* 0x000fe200078808ff */
[----:B------:R-:W-:-:S03]  /*2350*/  IMAD.SHL.U32 R14, R68, 0x8, RZ ;  /* 0x00000008440e7824 */ /* 0x000fc600078e00ff */
[----:B------:R-:W-:Y:S01]  /*2360*/  LEA.HI.X R7, R20, R71, R7, 0x1, P4 ;  /* 0x0000004714077211 */ /* 0x000fe200020f0c07 */
[----:B--2---:R-:W-:-:S05]  /*2370*/  HADD2.F32 R8, -RZ, R5.H0_H0 ;  /* 0x20000005ff087230 */ /* 0x004fca0000004100 */
[----:B------:R-:W-:Y:S01]  /*2380*/  FMUL R9, R8, R57 ;  /* 0x0000003908097220 */ /* 0x000fe20000400000 */
[----:B------:R-:W-:-:S03]  /*2390*/  LEA R8, P0, R60, UR4, 0x1 ;  /* 0x000000043c087c11 */ /* 0x000fc6000f8008ff */
[----:B------:R-:W-:Y:S01]  /*23a0*/  FFMA R24, R24, R56, R9 ;  /* 0x0000003818187223 */ /* 0x000fe20000000009 */
[----:B------:R-:W-:Y:S02]  /*23b0*/  LEA.HI.X R9, R60, UR5, R75, 0x1, P0 ;  /* 0x000000053c097c11 */ /* 0x000fe400080f0c4b */
[----:B------:R-:W-:Y:S02]  /*23c0*/  ISETP.GT.AND P0, PT, R4, 0x1, PT ;  /* 0x000000010400780c */ /* 0x000fe40003f04270 */
[----:B------:R-:W-:Y:S02]  /*23d0*/  F2FP.F16.F32.PACK_AB R24, RZ, R24 ;  /* 0x00000018ff18723e */ /* 0x000fe400000000ff */
[----:B------:R-:W-:-:S03]  /*23e0*/  ISETP.GT.AND P3, PT, R3, RZ, P0 ;  /* 0x000000ff0300720c */ /* 0x000fc60000764270 */
[----:B------:R0:W-:Y:S10]  /*23f0*/  @P1 STG.E.U16 desc[UR36][R8.64], R24 ;  /* 0x0000001808001986 */ /* 0x0001f4000c101524 */
[----:B------:R-:W-:Y:S05]  /*2400*/  @!P3 BRA `(.L_x_38) ;  /* 0x000000000004b947 */ /* 0x000fea0003800000 */
[----:B------:R1:W5:Y:S02]  /*2410*/  LDG.E.LTC128B.U16 R5, desc[UR36][R6.64+0x2] ;  /* 0x0000022406057981 */ /* 0x000364000c1e1520 */
.L_x_38:
[----:B------:R-:W-:Y:S05]  /*2420*/  BSYNC B1 ;  /* 0x0000000000017941 */ /* 0x000fea0003800000 */
.L_x_37:
[----:B-----5:R-:W-:Y:S01]  /*2430*/  HADD2.F32 R12, -RZ, R5.H0_H0 ;  /* 0x20000005ff0c7230 */ /* 0x020fe20000004100 */
[----:B------:R-:W-:Y:S01]  /*2440*/  ISETP.GT.AND P2, PT, R3, 0x8, P2 ;  /* 0x000000080300780c */ /* 0x000fe20001744270 */
[----:B------:R-:W-:Y:S01]  /*2450*/  IMAD.WIDE.U32 R20, R73, R68, R14 ;  /* 0x0000004449147225 */ /* 0x000fe200078e000e */
[----:B0-----:R-:W-:-:S03]  /*2460*/  PRMT R24, R5, 0x7610, R24 ;  /* 0x0000761005187816 */ /* 0x001fc60000000018 */
[----:B------:R-:W-:Y:S01]  /*2470*/  FMUL R12, R12, R57 ;  /* 0x000000390c0c7220 */ /* 0x000fe20000400000 */
[----:B------:R-:W-:Y:S01]  /*2480*/  IMAD.IADD R65, R65, 0x1, R21 ;  /* 0x0000000141417824 */ /* 0x000fe200078e0215 */
[----:B------:R-:W-:Y:S02]  /*2490*/  IADD3 R62, P1, R62, R20, RZ ;  /* 0x000000143e3e7210 */ /* 0x000fe40007f3e0ff */
[----:B------:R-:W-:-:S03]  /*24a0*/  FFMA R12, R25, R56, R12 ;  /* 0x00000038190c7223 */ /* 0x000fc6000000000c */
[----:B------:R-:W-:Y:S01]  /*24b0*/  IMAD.X R13, R65, 0x1, R13, P1 ;  /* 0x00000001410d7824 */ /* 0x000fe200008e060d */
[C---:B------:R-:W-:Y:S02]  /*24c0*/  LEA R14, P1, R62.reuse, R70, 0x1 ;  /* 0x000000463e0e7211 */ /* 0x040fe400078208ff */
[----:B------:R-:W-:Y:S02]  /*24d0*/  F2FP.F16.F32.PACK_AB R12, RZ, R12 ;  /* 0x0000000cff0c723e */ /* 0x000fe400000000ff */
[----:B------:R-:W-:Y:S02]  /*24e0*/  LEA.HI.X R15, R62, R71, R13, 0x1, P1 ;  /* 0x000000473e0f7211 */ /* 0x000fe400008f0c0d */
[----:B------:R-:W-:-:S05]  /*24f0*/  PRMT R21, R12, 0x7610, R21 ;  /* 0x000076100c157816 */ /* 0x000fca0000000015 */
[----:B------:R0:W-:Y:S04]  /*2500*/  @P3 STG.E.U16 desc[UR36][R8.64+0x2], R21 ;  /* 0x0000021508003986 */ /* 0x0001e8000c101524 */
[----:B------:R-:W2:Y:S01]  /*2510*/  @P2 LDG.E.LTC128B.U16 R24, desc[UR36][R14.64] ;  /* 0x000000240e182981 */ /* 0x000ea2000c1e1520 */
[----:B------:R-:W-:Y:S01]  /*2520*/  IADD3 R20, P1, R10, R20, RZ ;  /* 0x000000140a147210 */ /* 0x000fe20007f3e0ff */
[----:B------:R-:W-:Y:S01]  /*2530*/  BSSY B1, `(.L_x_39) ;  /* 0x0000011000017945 */ /* 0x000fe20003800000 */
[C---:B------:R-:W-:Y:S02]  /*2540*/  SHF.L.U64.HI R13, R66.reuse, 0x4, R67 ;  /* 0x00000004420d7819 */ /* 0x040fe40000010243 */
[----:B------:R-:W-:Y:S01]  /*2550*/  ISETP.GT.AND P0, PT, R3, 0x8, P0 ;  /* 0x000000080300780c */ /* 0x000fe20000704270 */
[----:B0-----:R-:W-:Y:S01]  /*2560*/  IMAD.X R21, R11, 0x1, R65, P1 ;  /* 0x000000010b157824 */ /* 0x001fe200008e0641 */
[----:B------:R-:W-:Y:S01]  /*2570*/  LEA R12, P1, R66, R8, 0x4 ;  /* 0x00000008420c7211 */ /* 0x000fe200078220ff */
[----:B------:R-:W-:-:S04]  /*2580*/  IMAD.WIDE.U32 R20, R59, R64, R20 ;  /* 0x000000403b147225 */ /* 0x000fc800078e0014 */
[----:B------:R-:W-:Y:S02]  /*2590*/  IMAD.X R13, R13, 0x1, R9, P1 ;  /* 0x000000010d0d7824 */ /* 0x000fe400008e0609 */
[----:B------:R-:W-:Y:S02]  /*25a0*/  IMAD.IADD R11, R61, 0x1, R21 ;  /* 0x000000013d0b7824 */ /* 0x000fe400078e0215 */
[----:B--2---:R-:W-:-:S05]  /*25b0*/  HADD2.F32 R10, -RZ, R24.H0_H0 ;  /* 0x20000018ff0a7230 */ /* 0x004fca0000004100 */
[----:B------:R-:W-:Y:S01]  /*25c0*/  FMUL R5, R10, R57 ;  /* 0x000000390a057220 */ /* 0x000fe20000400000 */
[----:B------:R-:W-:-:S03]  /*25d0*/  LEA R10, P3, R20, R70, 0x1 ;  /* 0x00000046140a7211 */ /* 0x000fc600078608ff */
[----:B------:R-:W-:Y:S01]  /*25e0*/  FFMA R5, R26, R56, R5 ;  /* 0x000000381a057223 */ /* 0x000fe20000000005 */
[----:B------:R-:W-:-:S04]  /*25f0*/  LEA.HI.X R11, R20, R71, R11, 0x1, P3 ;  /* 0x00000047140b7211 */ /* 0x000fc800018f0c0b */
[----:B------:R-:W-:-:S05]  /*2600*/  F2FP.F16.F32.PACK_AB R5, RZ, R5 ;  /* 0x00000005ff05723e */ /* 0x000fca00000000ff */
[----:B------:R0:W-:Y:S01]  /*2610*/  @P2 STG.E.U16 desc[UR36][R12.64], R5 ;  /* 0x000000050c002986 */ /* 0x0001e2000c101524 */
[----:B------:R-:W-:Y:S05]  /*2620*/  @!P0 BRA `(.L_x_40) ;  /* 0x0000000000048947 */ /* 0x000fea0003800000 */
[----:B------:R2:W5:Y:S02]  /*2630*/  LDG.E.LTC128B.U16 R24, desc[UR36][R10.64+0x2] ;  /* 0x000002240a187981 */ /* 0x000564000c1e1520 */
.L_x_40:
[----:B------:R-:W-:Y:S05]  /*2640*/  BSYNC B1 ;  /* 0x0000000000017941 */ /* 0x000fea0003800000 */
.L_x_39:
[----:B-----5:R-:W-:Y:S01]  /*2650*/  HADD2.F32 R14, -RZ, R24.H0_H0 ;  /* 0x20000018ff0e7230 */ /* 0x020fe20000004100 */
[----:B------:R-:W-:Y:S01]  /*2660*/  ISETP.GT.AND P1, PT, R4, 0x8, PT ;  /* 0x000000080400780c */ /* 0x000fe20003f24270 */
[----:B------:R-:W-:Y:S03]  /*2670*/  BSSY B1, `(.L_x_41) ;  /* 0x0000008000017945 */ /* 0x000fe60003800000 */
[----:B------:R-:W-:Y:S01]  /*2680*/  FMUL R14, R14, R57 ;  /* 0x000000390e0e7220 */ /* 0x000fe20000400000 */
[----:B------:R-:W-:-:S03]  /*2690*/  ISETP.GT.AND P2, PT, R3, RZ, P1 ;  /* 0x000000ff0300720c */ /* 0x000fc60000f44270 */
[----:B------:R-:W-:-:S05]  /*26a0*/  FFMA R14, R27, R56, R14 ;  /* 0x000000381b0e7223 */ /* 0x000fca000000000e */
[----:B------:R-:W-:-:S05]  /*26b0*/  F2FP.F16.F32.PACK_AB R14, RZ, R14 ;  /* 0x0000000eff0e723e */ /* 0x000fca00000000ff */
[----:B------:R3:W-:Y:S01]  /*26c0*/  @P0 STG.E.U16 desc[UR36][R12.64+0x2], R14 ;  /* 0x0000020e0c000986 */ /* 0x0007e2000c101524 */
[----:B------:R-:W-:Y:S05]  /*26d0*/  @!P2 BRA `(.L_x_42) ;  /* 0x000000000004a947 */ /* 0x000fea0003800000 */
[----:B------:R4:W5:Y:S02]  /*26e0*/  LDG.E.LTC128B.U16 R24, desc[UR36][R6.64+0x10] ;  /* 0x0000102406187981 */ /* 0x000964000c1e1520 */
.L_x_42:
[----:B------:R-:W-:Y:S05]  /*26f0*/  BSYNC B1 ;  /* 0x0000000000017941 */ /* 0x000fea0003800000 */
.L_x_41:
[----:B---3-5:R-:W-:Y:S01]  /*2700*/  HADD2.F32 R14, -RZ, R24.H0_H0 ;  /* 0x20000018ff0e7230 */ /* 0x028fe20000004100 */
[----:B------:R-:W-:Y:S01]  /*2710*/  ISETP.GT.AND P0, PT, R4, 0x9, PT ;  /* 0x000000090400780c */ /* 0x000fe20003f04270 */
[----:B------:R-:W-:Y:S03]  /*2720*/  BSSY B1, `(.L_x_43) ;  /* 0x0000008000017945 */ /* 0x000fe60003800000 */
[----:B0-----:R-:W-:Y:S01]  /*2730*/  FMUL R5, R14, R57 ;  /* 0x000000390e057220 */ /* 0x001fe20000400000 */
[----:B------:R-:W-:-:S03]  /*2740*/  ISETP.GT.AND P3, PT, R3, RZ, P0 ;  /* 0x000000ff0300720c */ /* 0x000fc60000764270 */
[----:B------:R-:W-:-:S05]  /*2750*/  FFMA R5, R28, R56, R5 ;  /* 0x000000381c057223 */ /* 0x000fca0000000005 */
[----:B------:R-:W-:-:S05]  /*2760*/  F2FP.F16.F32.PACK_AB R5, RZ, R5 ;  /* 0x00000005ff05723e */ /* 0x000fca00000000ff */
[----:B------:R0:W-:Y:S01]  /*2770*/  @P2 STG.E.U16 desc[UR36][R8.64+0x10], R5 ;  /* 0x0000100508002986 */ /* 0x0001e2000c101524 */
[----:B------:R-:W-:Y:S05]  /*2780*/  @!P3 BRA `(.L_x_44) ;  /* 0x000000000004b947 */ /* 0x000fea0003800000 */
[----:B------:R3:W5:Y:S02]  /*2790*/  LDG.E.LTC128B.U16 R24, desc[UR36][R6.64+0x12] ;  /* 0x0000122406187981 */ /* 0x000764000c1e1520 */
.L_x_44:
[----:B------:R-:W-:Y:S05]  /*27a0*/  BSYNC B1 ;  /* 0x0000000000017941 */ /* 0x000fea0003800000 */
.L_x_43:
[----:B-----5:R-:W-:Y:S01]  /*27b0*/  HADD2.F32 R14, -RZ, R24.H0_H0 ;  /* 0x20000018ff0e7230 */ /* 0x020fe20000004100 */
[----:B------:R-:W-:Y:S01]  /*27c0*/  ISETP.GT.AND P1, PT, R3, 0x8, P1 ;  /* 0x000000080300780c */ /* 0x000fe20000f24270 */
[----:B------:R-:W-:Y:S03]  /*27d0*/  BSSY B1, `(.L_x_45) ;  /* 0x0000007000017945 */ /* 0x000fe60003800000 */
[----:B------:R-:W-:-:S04]  /*27e0*/  FMUL R14, R14, R57 ;  /* 0x000000390e0e7220 */ /* 0x000fc80000400000 */
[----:B------:R-:W-:-:S05]  /*27f0*/  FFMA R14, R29, R56, R14 ;  /* 0x000000381d0e7223 */ /* 0x000fca000000000e */
[----:B------:R-:W-:-:S05]  /*2800*/  F2FP.F16.F32.PACK_AB R14, RZ, R14 ;  /* 0x0000000eff0e723e */ /* 0x000fca00000000ff */
[----:B------:R0:W-:Y:S01]  /*2810*/  @P3 STG.E.U16 desc[UR36][R8.64+0x12], R14 ;  /* 0x0000120e08003986 */ /* 0x0001e2000c101524 */
[----:B------:R-:W-:Y:S05]  /*2820*/  @!P1 BRA `(.L_x_46) ;  /* 0x0000000000049947 */ /* 0x000fea0003800000 */
[----:B------:R0:W5:Y:S02]  /*2830*/  LDG.E.LTC128B.U16 R24, desc[UR36][R10.64+0x10] ;  /* 0x000010240a187981 */ /* 0x000164000c1e1520 */
.L_x_46:
[----:B------:R-:W-:Y:S05]  /*2840*/  BSYNC B1 ;  /* 0x0000000000017941 */ /* 0x000fea0003800000 */
.L_x_45:
[----:B0----5:R-:W-:Y:S01]  /*2850*/  HADD2.F32 R14, -RZ, R24.H0_H0 ;  /* 0x20000018ff0e7230 */ /* 0x021fe20000004100 */
        /* <DEDUP_REMOVED lines=8> */
.L_x_48:
[----:B------:R-:W-:Y:S05]  /*28e0*/  BSYNC B1 ;  /* 0x0000000000017941 */ /* 0x000fea0003800000 */
.L_x_47:
        /* <DEDUP_REMOVED lines=10> */
.L_x_50:
[----:B------:R-:W-:Y:S05]  /*2990*/  BSYNC B1 ;  /* 0x0000000000017941 */ /* 0x000fea0003800000 */
.L_x_49:
[----:B0----5:R-:W-:Y:S01]  /*29a0*/  HADD2.F32 R14, -RZ, R24.H0_H0 ;  /* 0x20000018ff0e7230 */ /* 0x021fe20000004100 */
        /* <DEDUP_REMOVED lines=9> */
.L_x_52:
[----:B------:R-:W-:Y:S05]  /*2a40*/  BSYNC B1 ;  /* 0x0000000000017941 */ /* 0x000fea0003800000 */
.L_x_51:
        /* <DEDUP_REMOVED lines=9> */
.L_x_54:
[----:B------:R-:W-:Y:S05]  /*2ae0*/  BSYNC B1 ;  /* 0x0000000000017941 */ /* 0x000fea0003800000 */
.L_x_53:
        /* <DEDUP_REMOVED lines=9> */
.L_x_56:
[----:B------:R-:W-:Y:S05]  /*2b80*/  BSYNC B1 ;  /* 0x0000000000017941 */ /* 0x000fea0003800000 */
.L_x_55:
        /* <DEDUP_REMOVED lines=10> */
.L_x_58:
[----:B------:R-:W-:Y:S05]  /*2c30*/  BSYNC B1 ;  /* 0x0000000000017941 */ /* 0x000fea0003800000 */
.L_x_57:
        /* <DEDUP_REMOVED lines=10> */
.L_x_60:
[----:B------:R-:W-:Y:S05]  /*2ce0*/  BSYNC B1 ;  /* 0x0000000000017941 */ /* 0x000fea0003800000 */
.L_x_59:
        /* <DEDUP_REMOVED lines=9> */
.L_x_62:
[----:B------:R-:W-:Y:S05]  /*2d80*/  BSYNC B1 ;  /* 0x0000000000017941 */ /* 0x000fea0003800000 */
.L_x_61:
        /* <DEDUP_REMOVED lines=9> */
.L_x_64:
[----:B------:R-:W-:Y:S05]  /*2e20*/  BSYNC B1 ;  /* 0x0000000000017941 */ /* 0x000fea0003800000 */
.L_x_63:
        /* <DEDUP_REMOVED lines=10> */
.L_x_66:
[----:B------:R-:W-:Y:S05]  /*2ed0*/  BSYNC B1 ;  /* 0x0000000000017941 */ /* 0x000fea0003800000 */
.L_x_65:
        /* <DEDUP_REMOVED lines=10> */
.L_x_68:
[----:B------:R-:W-:Y:S05]  /*2f80*/  BSYNC B1 ;  /* 0x0000000000017941 */ /* 0x000fea0003800000 */
.L_x_67:
        /* <DEDUP_REMOVED lines=9> */
.L_x_70:
[----:B------:R-:W-:Y:S05]  /*3020*/  BSYNC B1 ;  /* 0x0000000000017941 */ /* 0x000fea0003800000 */
.L_x_69:
        /* <DEDUP_REMOVED lines=9> */
.L_x_72:
[----:B------:R-:W-:Y:S05]  /*30c0*/  BSYNC B1 ;  /* 0x0000000000017941 */ /* 0x000fea0003800000 */
.L_x_71:
        /* <DEDUP_REMOVED lines=10> */
.L_x_74:
[----:B------:R-:W-:Y:S05]  /*3170*/  BSYNC B1 ;  /* 0x0000000000017941 */ /* 0x000fea0003800000 */
.L_x_73:
        /* <DEDUP_REMOVED lines=10> */
.L_x_76:
[----:B------:R-:W-:Y:S05]  /*3220*/  BSYNC B1 ;  /* 0x0000000000017941 */ /* 0x000fea0003800000 */
.L_x_75:
        /* <DEDUP_REMOVED lines=9> */
.L_x_78:
[----:B------:R-:W-:Y:S05]  /*32c0*/  BSYNC B1 ;  /* 0x0000000000017941 */ /* 0x000fea0003800000 */
.L_x_77:
        /* <DEDUP_REMOVED lines=9> */
.L_x_80:
[----:B------:R-:W-:Y:S05]  /*3360*/  BSYNC B1 ;  /* 0x0000000000017941 */ /* 0x000fea0003800000 */
.L_x_79:
        /* <DEDUP_REMOVED lines=10> */
.L_x_82:
[----:B------:R-:W-:Y:S05]  /*3410*/  BSYNC B1 ;  /* 0x0000000000017941 */ /* 0x000fea0003800000 */
.L_x_81:
        /* <DEDUP_REMOVED lines=10> */
.L_x_84:
[----:B------:R-:W-:Y:S05]  /*34c0*/  BSYNC B1 ;  /* 0x0000000000017941 */ /* 0x000fea0003800000 */
.L_x_83:
        /* <DEDUP_REMOVED lines=9> */
.L_x_86:
[----:B------:R-:W-:Y:S05]  /*3560*/  BSYNC B1 ;  /* 0x0000000000017941 */ /* 0x000fea0003800000 */
.L_x_85:
        /* <DEDUP_REMOVED lines=9> */
.L_x_88:
[----:B------:R-:W-:Y:S05]  /*3600*/  BSYNC B1 ;  /* 0x0000000000017941 */ /* 0x000fea0003800000 */
.L_x_87:
        /* <DEDUP_REMOVED lines=10> */
.L_x_90:
[----:B------:R-:W-:Y:S05]  /*36b0*/  BSYNC B1 ;  /* 0x0000000000017941 */ /* 0x000fea0003800000 */
.L_x_89:
[----:B0----5:R-:W-:Y:S01]  /*36c0*/  HADD2.F32 R14, -RZ, R24.H0_H0 ;  /* 0x20000018ff0e7230 */ /* 0x021fe20000004100 */
[----:B------:R-:W-:Y:S01]  /*36d0*/  ISETP.GT.AND P0, PT, R4, 0x39, PT ;  /* 0x000000390400780c */ /* 0x000fe20003f04270 */
[----:B------:R-:W-:Y:S01]  /*36e0*/  @P2 IMAD.MOV.U32 R4, RZ, RZ, R8 ;  /* 0x000000ffff042224 */ /* 0x000fe200078e0008 */
[----:B------:R-:W-:Y:S02]  /*36f0*/  BSSY B1, `(.L_x_91) ;  /* 0x000000a000017945 */ /* 0x000fe40003800000 */
[----:B------:R-:W-:Y:S01]  /*3700*/  FMUL R5, R14, R57 ;  /* 0x000000390e057220 */ /* 0x000fe20000400000 */
[----:B------:R-:W-:-:S03]  /*3710*/  ISETP.GT.AND P3, PT, R3, RZ, P0 ;  /* 0x000000ff0300720c */ /* 0x000fc60000764270 */
[----:B------:R-:W-:-:S05]  /*3720*/  FFMA R5, R52, R56, R5 ;  /* 0x0000003834057223 */ /* 0x000fca0000000005 */
[----:B------:R-:W-:-:S04]  /*3730*/  F2FP.F16.F32.PACK_AB R5, RZ, R5 ;  /* 0x00000005ff05723e */ /* 0x000fc800000000ff */
[----:B------:R-:W-:Y:S01]  /*3740*/  PRMT R14, R5, 0x7610, R14 ;  /* 0x00007610050e7816 */ /* 0x000fe2000000000e */
[----:B------:R-:W-:-:S05]  /*3750*/  @P2 IMAD.MOV.U32 R5, RZ, RZ, R9 ;  /* 0x000000ffff052224 */ /* 0x000fca00078e0009 */
[----:B------:R0:W-:Y:S01]  /*3760*/  @P2 STG.E.U16 desc[UR36][R4.64+0x70], R14 ;  /* 0x0000700e04002986 */ /* 0x0001e2000c101524 */
[----:B------:R-:W-:Y:S05]  /*3770*/  @!P3 BRA `(.L_x_92) ;  /* 0x000000000004b947 */ /* 0x000fea0003800000 */
[----:B------:R0:W5:Y:S02]  /*3780*/  LDG.E.LTC128B.U16 R24, desc[UR36][R6.64+0x72] ;  /* 0x0000722406187981 */ /* 0x000164000c1e1520 */
.L_x_92:
[----:B------:R-:W-:Y:S05]  /*3790*/  BSYNC B1 ;  /* 0x0000000000017941 */ /* 0x000fea0003800000 */
.L_x_91:
        /* <DEDUP_REMOVED lines=9> */
.L_x_94:
[----:B------:R-:W-:Y:S05]  /*3830*/  BSYNC B1 ;  /* 0x0000000000017941 */ /* 0x000fea0003800000 */
.L_x_93:
[----:B0----5:R-:W-:Y:S01]  /*3840*/  HADD2.F32 R4, -RZ, R24.H0_H0 ;  /* 0x20000018ff047230 */ /* 0x021fe20000004100 */
[----:B------:R-:W-:Y:S01]  /*3850*/  ISETP.GT.AND P0, PT, R3, 0x8, P0 ;  /* 0x000000080300780c */ /* 0x000fe20000704270 */
[----:B------:R-:W-:Y:S03]  /*3860*/  BSSY B1, `(.L_x_95) ;  /* 0x000000a000017945 */ /* 0x000fe60003800000 */
[----:B------:R-:W-:Y:S01]  /*3870*/  FMUL R5, R4, R57 ;  /* 0x0000003904057220 */ /* 0x000fe20000400000 */
[----:B------:R-:W-:-:S03]  /*3880*/  @P1 IMAD.MOV.U32 R4, RZ, RZ, R12 ;  /* 0x000000ffff041224 */ /* 0x000fc600078e000c */
[----:B------:R-:W-:-:S05]  /*3890*/  FFMA R5, R54, R56, R5 ;  /* 0x0000003836057223 */ /* 0x000fca0000000005 */
[----:B------:R-:W-:-:S04]  /*38a0*/  F2FP.F16.F32.PACK_AB R5, RZ, R5 ;  /* 0x00000005ff05723e */ /* 0x000fc800000000ff */
[----:B-1-34-:R-:W-:Y:S01]  /*38b0*/  PRMT R6, R5, 0x7610, R6 ;  /* 0x0000761005067816 */ /* 0x01afe20000000006 */
[----:B------:R-:W-:-:S05]  /*38c0*/  @P1 IMAD.MOV.U32 R5, RZ, RZ, R13 ;  /* 0x000000ffff051224 */ /* 0x000fca00078e000d */
[----:B------:R0:W-:Y:S01]  /*38d0*/  @P1 STG.E.U16 desc[UR36][R4.64+0x70], R6 ;  /* 0x0000700604001986 */ /* 0x0001e2000c101524 */
[----:B------:R-:W-:Y:S05]  /*38e0*/  @!P0 BRA `(.L_x_96) ;  /* 0x0000000000048947 */ /* 0x000fea0003800000 */
[----:B------:R1:W5:Y:S02]  /*38f0*/  LDG.E.LTC128B.U16 R24, desc[UR36][R10.64+0x72] ;  /* 0x000072240a187981 */ /* 0x000364000c1e1520 */
.L_x_96:
[----:B------:R-:W-:Y:S05]  /*3900*/  BSYNC B1 ;  /* 0x0000000000017941 */ /* 0x000fea0003800000 */
.L_x_95:
[----:B------:R-:W-:Y:S05]  /*3910*/  @!P0 BRA `(.L_x_97) ;  /* 0x0000000800a88947 */ /* 0x000fea0003800000 */
[----:B-----5:R-:W-:-:S05]  /*3920*/  HADD2.F32 R24, -RZ, R24.H0_H0 ;  /* 0x20000018ff187230 */ /* 0x020fca0000004100 */
[----:B------:R-:W-:-:S04]  /*3930*/  FMUL R24, R24, R57 ;  /* 0x0000003918187220 */ /* 0x000fc80000400000 */
[----:B------:R-:W-:-:S05]  /*3940*/  FFMA R24, R55, R56, R24 ;  /* 0x0000003837187223 */ /* 0x000fca0000000018 */
[----:B------:R-:W-:-:S05]  /*3950*/  F2FP.F16.F32.PACK_AB R24, RZ, R24 ;  /* 0x00000018ff18723e */ /* 0x000fca00000000ff */
[----:B------:R3:W-:Y:S01]  /*3960*/  STG.E.U16 desc[UR36][R12.64+0x72], R24 ;  /* 0x000072180c007986 */ /* 0x0007e2000c101524 */
[----:B------:R-:W-:Y:S05]  /*3970*/  BRA `(.L_x_97) ;  /* 0x0000000800907947 */ /* 0x000fea0003800000 */
.L_x_36:
[----:B------:R-:W-:Y:S01]  /*3980*/  ISETP.GT.AND P0, PT, R4, 0x1, PT ;  /* 0x000000010400780c */ /* 0x000fe20003f04270 */
[----:B------:R-:W-:Y:S01]  /*3990*/  ULDC.64 UR4, c[0x0][0x5c0] ;  /* 0x0001700000047ab9 */ /* 0x000fe20000000a00 */
[-C--:B------:R-:W-:Y:S01]  /*39a0*/  FMUL R24, R24, R56.reuse ;  /* 0x0000003818187220 */ /* 0x080fe20000400000 */
[-C--:B------:R-:W-:Y:S01]  /*39b0*/  FMUL R25, R25, R56.reuse ;  /* 0x0000003819197220 */ /* 0x080fe20000400000 */
[----:B------:R-:W-:Y:S01]  /*39c0*/  ISETP.GT.AND P3, PT, R3, RZ, P0 ;  /* 0x000000ff0300720c */ /* 0x000fe20000764270 */
[-C--:B------:R-:W-:Y:S01]  /*39d0*/  FMUL R26, R26, R56.reuse ;  /* 0x000000381a1a7220 */ /* 0x080fe20000400000 */
[----:B------:R-:W-:Y:S01]  /*39e0*/  LEA R6, P4, R60, UR4, 0x1 ;  /* 0x000000043c067c11 */ /* 0x000fe2000f8808ff */
[----:B------:R-:W-:Y:S01]  /*39f0*/  FMUL R27, R27, R56 ;  /* 0x000000381b1b7220 */ /* 0x000fe20000400000 */
[----:B------:R-:W-:Y:S01]  /*3a00*/  F2FP.F16.F32.PACK_AB R24, RZ, R24 ;  /* 0x00000018ff18723e */ /* 0x000fe200000000ff */
[-C--:B------:R-:W-:Y:S01]  /*3a10*/  FMUL R28, R28, R56.reuse ;  /* 0x000000381c1c7220 */ /* 0x080fe20000400000 */
[----:B------:R-:W-:Y:S01]  /*3a20*/  LEA.HI.X R7, R60, UR5, R75, 0x1, P4 ;  /* 0x000000053c077c11 */ /* 0x000fe2000a0f0c4b */
[-C--:B------:R-:W-:Y:S01]  /*3a30*/  FMUL R29, R29, R56.reuse ;  /* 0x000000381d1d7220 */ /* 0x080fe20000400000 */
[----:B------:R-:W-:Y:S01]  /*3a40*/  F2FP.F16.F32.PACK_AB R25, RZ, R25 ;  /* 0x00000019ff19723e */ /* 0x000fe200000000ff */
[-C--:B------:R-:W-:Y:S01]  /*3a50*/  FMUL R30, R30, R56.reuse ;  /* 0x000000381e1e7220 */ /* 0x080fe20000400000 */
[----:B------:R-:W-:Y:S01]  /*3a60*/  SHF.L.U64.HI R67, R66, 0x4, R67 ;  /* 0x0000000442437819 */ /* 0x000fe20000010243 */
[----:B------:R-:W-:Y:S01]  /*3a70*/  @P1 STG.E.U16 desc[UR36][R6.64], R24 ;  /* 0x0000001806001986 */ /* 0x000fe2000c101524 */
[----:B------:R-:W-:Y:S01]  /*3a80*/  ISETP.GT.AND P1, PT, R4, 0x8, PT ;  /* 0x000000080400780c */ /* 0x000fe20003f24270 */
[----:B------:R-:W-:Y:S01]  /*3a90*/  FMUL R31, R31, R56 ;  /* 0x000000381f1f7220 */ /* 0x000fe20000400000 */
[C---:B------:R-:W-:Y:S01]  /*3aa0*/  ISETP.GT.AND P4, PT, R3.reuse, 0x8, P0 ;  /* 0x000000080300780c */ /* 0x040fe20000784270 */
[----:B------:R-:W-:Y:S01]  /*3ab0*/  @P3 STG.E.U16 desc[UR36][R6.64+0x2], R25 ;  /* 0x0000021906003986 */ /* 0x000fe2000c101524 */
[----:B------:R-:W-:Y:S01]  /*3ac0*/  LEA R8, P3, R66, R6, 0x4 ;  /* 0x0000000642087211 */ /* 0x000fe200078620ff */
[-C--:B------:R-:W-:Y:S01]  /*3ad0*/  FMUL R32, R32, R56.reuse ;  /* 0x0000003820207220 */ /* 0x080fe20000400000 */
[----:B------:R-:W-:Y:S01]  /*3ae0*/  ISETP.GT.AND P2, PT, R3, 0x8, P2 ;  /* 0x000000080300780c */ /* 0x000fe20001744270 */
[-C--:B------:R-:W-:Y:S01]  /*3af0*/  FMUL R33, R33, R56.reuse ;  /* 0x0000003821217220 */ /* 0x080fe20000400000 */
[----:B------:R-:W-:Y:S01]  /*3b00*/  ISETP.GT.AND P0, PT, R4, 0x9, PT ;  /* 0x000000090400780c */ /* 0x000fe20003f04270 */
[----:B------:R-:W-:Y:S01]  /*3b10*/  IMAD.X R9, R67, 0x1, R7, P3 ;  /* 0x0000000143097824 */ /* 0x000fe200018e0607 */
[C---:B------:R-:W-:Y:S01]  /*3b20*/  ISETP.GT.AND P5, PT, R3.reuse, RZ, P1 ;  /* 0x000000ff0300720c */ /* 0x040fe20000fa4270 */
[-C--:B------:R-:W-:Y:S01]  /*3b30*/  FMUL R34, R34, R56.reuse ;  /* 0x0000003822227220 */ /* 0x080fe20000400000 */
[----:B------:R-:W-:Y:S01]  /*3b40*/  ISETP.GT.AND P3, PT, R3, RZ, P0 ;  /* 0x000000ff0300720c */ /* 0x000fe20000764270 */
[----:B------:R-:W-:Y:S01]  /*3b50*/  FMUL R35, R35, R56 ;  /* 0x0000003823237220 */ /* 0x000fe20000400000 */
[----:B------:R-:W-:Y:S01]  /*3b60*/  F2FP.F16.F32.PACK_AB R26, RZ, R26 ;  /* 0x0000001aff1a723e */ /* 0x000fe200000000ff */
[-C--:B------:R-:W-:Y:S01]  /*3b70*/  FMUL R36, R36, R56.reuse ;  /* 0x0000003824247220 */ /* 0x080fe20000400000 */
[----:B------:R-:W-:Y:S01]  /*3b80*/  F2FP.F16.F32.PACK_AB R27, RZ, R27 ;  /* 0x0000001bff1b723e */ /* 0x000fe200000000ff */
[----:B------:R-:W-:Y:S01]  /*3b90*/  FMUL R37, R37, R56 ;  /* 0x0000003825257220 */ /* 0x000fe20000400000 */
[----:B------:R-:W-:Y:S01]  /*3ba0*/  F2FP.F16.F32.PACK_AB R28, RZ, R28 ;  /* 0x0000001cff1c723e */ /* 0x000fe200000000ff */
[----:B------:R-:W-:Y:S01]  /*3bb0*/  @P2 STG.E.U16 desc[UR36][R8.64], R26 ;  /* 0x0000001a08002986 */ /* 0x000fe2000c101524 */
[----:B------:R-:W-:Y:S01]  /*3bc0*/  F2FP.F16.F32.PACK_AB R29, RZ, R29 ;  /* 0x0000001dff1d723e */ /* 0x000fe200000000ff */
[-C--:B------:R-:W-:Y:S01]  /*3bd0*/  FMUL R38, R38, R56.reuse ;  /* 0x0000003826267220 */ /* 0x080fe20000400000 */
[----:B------:R-:W-:Y:S01]  /*3be0*/  ISETP.GT.AND P2, PT, R3, 0x8, P1 ;  /* 0x000000080300780c */ /* 0x000fe20000f44270 */
[----:B------:R-:W-:Y:S01]  /*3bf0*/  @P4 STG.E.U16 desc[UR36][R8.64+0x2], R27 ;  /* 0x0000021b08004986 */ /* 0x000fe2000c101524 */
[----:B------:R-:W-:Y:S01]  /*3c00*/  ISETP.GT.AND P1, PT, R4, 0x10, PT ;  /* 0x000000100400780c */ /* 0x000fe20003f24270 */
[----:B------:R-:W-:Y:S01]  /*3c10*/  FMUL R39, R39, R56 ;  /* 0x0000003827277220 */ /* 0x000fe20000400000 */
[----:B------:R-:W-:Y:S01]  /*3c20*/  F2FP.F16.F32.PACK_AB R30, RZ, R30 ;  /* 0x0000001eff1e723e */ /* 0x000fe200000000ff */
[----:B------:R-:W-:Y:S01]  /*3c30*/  @P5 STG.E.U16 desc[UR36][R6.64+0x10], R28 ;  /* 0x0000101c06005986 */ /* 0x000fe2000c101524 */
[C---:B------:R-:W-:Y:S01]  /*3c40*/  ISETP.GT.AND P4, PT, R3.reuse, RZ, P1 ;  /* 0x000000ff0300720c */ /* 0x040fe20000f84270 */
[-C--:B------:R-:W-:Y:S01]  /*3c50*/  FMUL R40, R40, R56.reuse ;  /* 0x0000003828287220 */ /* 0x080fe20000400000 */
[----:B------:R-:W-:Y:S01]  /*3c60*/  F2FP.F16.F32.PACK_AB R31, RZ, R31 ;  /* 0x0000001fff1f723e */ /* 0x000fe200000000ff */
[----:B------:R-:W-:Y:S01]  /*3c70*/  @P3 STG.E.U16 desc[UR36][R6.64+0x12], R29 ;  /* 0x0000121d06003986 */ /* 0x000fe2000c101524 */
[----:B------:R-:W-:Y:S01]  /*3c80*/  ISETP.GT.AND P3, PT, R3, 0x8, P0 ;  /* 0x000000080300780c */ /* 0x000fe20000764270 */
[----:B------:R-:W-:Y:S01]  /*3c90*/  FMUL R41, R41, R56 ;  /* 0x0000003829297220 */ /* 0x000fe20000400000 */
[----:B------:R-:W-:Y:S01]  /*3ca0*/  ISETP.GT.AND P0, PT, R4, 0x11, PT ;  /* 0x000000110400780c */ /* 0x000fe20003f04270 */
[----:B------:R-:W-:Y:S01]  /*3cb0*/  @P2 STG.E.U16 desc[UR36][R8.64+0x10], R30 ;  /* 0x0000101e08002986 */ /* 0x000fe2000c101524 */
[----:B------:R-:W-:Y:S01]  /*3cc0*/  F2FP.F16.F32.PACK_AB R32, RZ, R32 ;  /* 0x00000020ff20723e */ /* 0x000fe200000000ff */
[-C--:B------:R-:W-:Y:S01]  /*3cd0*/  FMUL R42, R42, R56.reuse ;  /* 0x000000382a2a7220 */ /* 0x080fe20000400000 */
[----:B------:R-:W-:Y:S01]  /*3ce0*/  ISETP.GT.AND P5, PT, R3, RZ, P0 ;  /* 0x000000ff0300720c */ /* 0x000fe200007a4270 */
[-C--:B------:R-:W-:Y:S01]  /*3cf0*/  FMUL R43, R43, R56.reuse ;  /* 0x000000382b2b7220 */ /* 0x080fe20000400000 */
[----:B------:R-:W-:Y:S01]  /*3d00*/  ISETP.GT.AND P2, PT, R3, 0x8, P1 ;  /* 0x000000080300780c */ /* 0x000fe20000f44270 */
[-C--:B------:R-:W-:Y:S01]  /*3d10*/  FMUL R44, R44, R56.reuse ;  /* 0x000000382c2c7220 */ /* 0x080fe20000400000 */
[----:B------:R-:W-:Y:S01]  /*3d20*/  ISETP.GT.AND P1, PT, R4, 0x18, PT ;  /* 0x000000180400780c */ /* 0x000fe20003f24270 */
[-C--:B------:R-:W-:Y:S01]  /*3d30*/  FMUL R45, R45, R56.reuse ;  /* 0x000000382d2d7220 */ /* 0x080fe20000400000 */
[----:B------:R-:W-:Y:S01]  /*3d40*/  F2FP.F16.F32.PACK_AB R33, RZ, R33 ;  /* 0x00000021ff21723e */ /* 0x000fe200000000ff */
[----:B------:R-:W-:Y:S01]  /*3d50*/  @P3 STG.E.U16 desc[UR36][R8.64+0x12], R31 ;  /* 0x0000121f08003986 */ /* 0x000fe2000c101524 */
[C---:B------:R-:W-:Y:S01]  /*3d60*/  ISETP.GT.AND P3, PT, R3.reuse, 0x8, P0 ;  /* 0x000000080300780c */ /* 0x040fe20000764270 */
[-C--:B------:R-:W-:Y:S01]  /*3d70*/  FMUL R46, R46, R56.reuse ;  /* 0x000000382e2e7220 */ /* 0x080fe20000400000 */
[----:B------:R-:W-:Y:S01]  /*3d80*/  ISETP.GT.AND P0, PT, R4, 0x19, PT ;  /* 0x000000190400780c */ /* 0x000fe20003f04270 */
[----:B------:R-:W-:Y:S01]  /*3d90*/  @P4 STG.E.U16 desc[UR36][R6.64+0x20], R32 ;  /* 0x0000202006004986 */ /* 0x000fe2000c101524 */
[----:B------:R-:W-:Y:S01]  /*3da0*/  ISETP.GT.AND P4, PT, R3, RZ, P1 ;  /* 0x000000ff0300720c */ /* 0x000fe20000f84270 */
[----:B------:R-:W-:Y:S01]  /*3db0*/  FMUL R47, R47, R56 ;  /* 0x000000382f2f7220 */ /* 0x000fe20000400000 */
[----:B------:R-:W-:Y:S01]  /*3dc0*/  F2FP.F16.F32.PACK_AB R34, RZ, R34 ;  /* 0x00000022ff22723e */ /* 0x000fe200000000ff */
[----:B------:R-:W-:Y:S01]  /*3dd0*/  @P5 STG.E.U16 desc[UR36][R6.64+0x22], R33 ;  /* 0x0000222106005986 */ /* 0x000fe2000c101524 */
[----:B------:R-:W-:Y:S01]  /*3de0*/  ISETP.GT.AND P5, PT, R3, RZ, P0 ;  /* 0x000000ff0300720c */ /* 0x000fe200007a4270 */
[----:B------:R-:W-:Y:S01]  /*3df0*/  FMUL R48, R48, R56 ;  /* 0x0000003830307220 */ /* 0x000fe20000400000 */
[----:B------:R-:W-:Y:S01]  /*3e00*/  F2FP.F16.F32.PACK_AB R35, RZ, R35 ;  /* 0x00000023ff23723e */ /* 0x000fe200000000ff */
[----:B------:R-:W-:Y:S01]  /*3e10*/  @P2 STG.E.U16 desc[UR36][R8.64+0x20], R34 ;  /* 0x0000202208002986 */ /* 0x000fe2000c101524 */
[----:B------:R-:W-:Y:S01]  /*3e20*/  F2FP.F16.F32.PACK_AB R36, RZ, R36 ;  /* 0x00000024ff24723e */ /* 0x000fe200000000ff */
[-C--:B------:R-:W-:Y:S01]  /*3e30*/  FMUL R49, R49, R56.reuse ;  /* 0x0000003831317220 */ /* 0x080fe20000400000 */
[C---:B------:R-:W-:Y:S01]  /*3e40*/  ISETP.GT.AND P2, PT, R3.reuse, 0x8, P1 ;  /* 0x000000080300780c */ /* 0x040fe20000f44270 */
[----:B------:R-:W-:Y:S01]  /*3e50*/  @P3 STG.E.U16 desc[UR36][R8.64+0x22], R35 ;  /* 0x0000222308003986 */ /* 0x000fe2000c101524 */
[----:B------:R-:W-:Y:S01]  /*3e60*/  ISETP.GT.AND P1, PT, R4, 0x20, PT ;  /* 0x000000200400780c */ /* 0x000fe20003f24270 */
[-C--:B------:R-:W-:Y:S01]  /*3e70*/  FMUL R50, R50, R56.reuse ;  /* 0x0000003832327220 */ /* 0x080fe20000400000 */
[----:B------:R-:W-:Y:S01]  /*3e80*/  F2FP.F16.F32.PACK_AB R37, RZ, R37 ;  /* 0x00000025ff25723e */ /* 0x000fe200000000ff */
[----:B------:R-:W-:Y:S01]  /*3e90*/  @P4 STG.E.U16 desc[UR36][R6.64+0x30], R36 ;  /* 0x0000302406004986 */ /* 0x000fe2000c101524 */
[----:B------:R-:W-:Y:S01]  /*3ea0*/  ISETP.GT.AND P3, PT, R3, 0x8, P0 ;  /* 0x000000080300780c */ /* 0x000fe20000764270 */
[-C--:B------:R-:W-:Y:S01]  /*3eb0*/  FMUL R51, R51, R56.reuse ;  /* 0x0000003833337220 */ /* 0x080fe20000400000 */
[----:B------:R-:W-:Y:S01]  /*3ec0*/  ISETP.GT.AND P0, PT, R4, 0x21, PT ;  /* 0x000000210400780c */ /* 0x000fe20003f04270 */
[----:B------:R-:W-:Y:S01]  /*3ed0*/  @P5 STG.E.U16 desc[UR36][R6.64+0x32], R37 ;  /* 0x0000322506005986 */ /* 0x000fe2000c101524 */
        /* <DEDUP_REMOVED lines=10> */
[----:B------:R-:W-:-:S02]  /*3f80*/  F2FP.F16.F32.PACK_AB R41, RZ, R41 ;  /* 0x00000029ff29723e */ /* 0x000fc400000000ff */
[C---:B------:R-:W-:Y:S01]  /*3f90*/  ISETP.GT.AND P1, PT, R3.reuse, 0x8, P1 ;  /* 0x000000080300780c */ /* 0x040fe20000f24270 */
[----:B------:R-:W-:Y:S01]  /*3fa0*/  @P3 STG.E.U16 desc[UR36][R8.64+0x32], R39 ;  /* 0x0000322708003986 */ /* 0x000fe2000c101524 */
[C---:B------:R-:W-:Y:S02]  /*3fb0*/  ISETP.GT.AND P2, PT, R3.reuse, 0x8, P0 ;  /* 0x000000080300780c */ /* 0x040fe40000744270 */
[C---:B------:R-:W-:Y:S01]  /*3fc0*/  ISETP.GT.AND P0, PT, R4.reuse, 0x29, PT ;  /* 0x000000290400780c */ /* 0x040fe20003f04270 */
[----:B------:R-:W-:Y:S01]  /*3fd0*/  @P4 STG.E.U16 desc[UR36][R6.64+0x40], R40 ;  /* 0x0000402806004986 */ /* 0x000fe2000c101524 */
[----:B------:R-:W-:Y:S02]  /*3fe0*/  ISETP.GT.AND P4, PT, R4, 0x28, PT ;  /* 0x000000280400780c */ /* 0x000fe40003f84270 */
[----:B------:R-:W-:Y:S01]  /*3ff0*/  F2FP.F16.F32.PACK_AB R42, RZ, R42 ;  /* 0x0000002aff2a723e */ /* 0x000fe200000000ff */
[----:B------:R-:W-:Y:S01]  /*4000*/  @P5 STG.E.U16 desc[UR36][R6.64+0x42], R41 ;  /* 0x0000422906005986 */ /* 0x000fe2000c101524 */
[----:B------:R-:W-:-:S02]  /*4010*/  ISETP.GT.AND P5, PT, R3, RZ, P4 ;  /* 0x000000ff0300720c */ /* 0x000fc400027a4270 */
[C---:B------:R-:W-:Y:S01]  /*4020*/  ISETP.GT.AND P3, PT, R3.reuse, RZ, P0 ;  /* 0x000000ff0300720c */ /* 0x040fe20000764270 */
[----:B------:R-:W-:Y:S01]  /*4030*/  @P1 STG.E.U16 desc[UR36][R8.64+0x40], R42 ;  /* 0x0000402a08001986 */ /* 0x000fe2000c101524 */
[----:B------:R-:W-:Y:S02]  /*4040*/  F2FP.F16.F32.PACK_AB R43, RZ, R43 ;  /* 0x0000002bff2b723e */ /* 0x000fe400000000ff */
[----:B------:R-:W-:Y:S02]  /*4050*/  F2FP.F16.F32.PACK_AB R44, RZ, R44 ;  /* 0x0000002cff2c723e */ /* 0x000fe400000000ff */
[C---:B------:R-:W-:Y:S01]  /*4060*/  ISETP.GT.AND P4, PT, R3.reuse, 0x8, P4 ;  /* 0x000000080300780c */ /* 0x040fe20002784270 */
[----:B------:R-:W-:Y:S01]  /*4070*/  @P2 STG.E.U16 desc[UR36][R8.64+0x42], R43 ;  /* 0x0000422b08002986 */ /* 0x000fe2000c101524 */
[----:B------:R-:W-:Y:S02]  /*4080*/  F2FP.F16.F32.PACK_AB R45, RZ, R45 ;  /* 0x0000002dff2d723e */ /* 0x000fe400000000ff */
[----:B------:R-:W-:Y:S01]  /*4090*/  ISETP.GT.AND P2, PT, R4, 0x31, PT ;  /* 0x000000310400780c */ /* 0x000fe20003f44270 */
[----:B------:R-:W-:Y:S01]  /*40a0*/  @P5 STG.E.U16 desc[UR36][R6.64+0x50], R44 ;  /* 0x0000502c06005986 */ /* 0x000fe2000c101524 */
[----:B------:R-:W-:-:S02]  /*40b0*/  ISETP.GT.AND P5, PT, R3, 0x8, P0 ;  /* 0x000000080300780c */ /* 0x000fc400007a4270 */
[C---:B------:R-:W-:Y:S01]  /*40c0*/  ISETP.GT.AND P1, PT, R4.reuse, 0x38, PT ;  /* 0x000000380400780c */ /* 0x040fe20003f24270 */
[----:B------:R-:W-:Y:S01]  /*40d0*/  @P3 STG.E.U16 desc[UR36][R6.64+0x52], R45 ;  /* 0x0000522d06003986 */ /* 0x000fe2000c101524 */
[C---:B------:R-:W-:Y:S02]  /*40e0*/  ISETP.GT.AND P3, PT, R4.reuse, 0x30, PT ;  /* 0x000000300400780c */ /* 0x040fe40003f64270 */
[----:B------:R-:W-:Y:S01]  /*40f0*/  ISETP.GT.AND P0, PT, R4, 0x39, PT ;  /* 0x000000390400780c */ /* 0x000fe20003f04270 */
[----:B------:R-:W-:Y:S01]  /*4100*/  @P4 IMAD.MOV.U32 R4, RZ, RZ, R8 ;  /* 0x000000ffff044224 */ /* 0x000fe200078e0008 */
[----:B------:R-:W-:Y:S01]  /*4110*/  F2FP.F16.F32.PACK_AB R46, RZ, R46 ;  /* 0x0000002eff2e723e */ /* 0x000fe200000000ff */
[----:B------:R-:W-:Y:S01]  /*4120*/  @P4 IMAD.MOV.U32 R5, RZ, RZ, R9 ;  /* 0x000000ffff054224 */ /* 0x000fe200078e0009 */
[----:B------:R-:W-:Y:S02]  /*4130*/  F2FP.F16.F32.PACK_AB R47, RZ, R47 ;  /* 0x0000002fff2f723e */ /* 0x000fe400000000ff */
[----:B------:R-:W-:-:S02]  /*4140*/  F2FP.F16.F32.PACK_AB R48, RZ, R48 ;  /* 0x00000030ff30723e */ /* 0x000fc400000000ff */
[----:B------:R0:W-:Y:S01]  /*4150*/  @P4 STG.E.U16 desc[UR36][R4.64+0x50], R46 ;  /* 0x0000502e04004986 */ /* 0x0001e2000c101524 */
[C---:B------:R-:W-:Y:S02]  /*4160*/  ISETP.GT.AND P4, PT, R3.reuse, RZ, P2 ;  /* 0x000000ff0300720c */ /* 0x040fe40001784270 */
[----:B------:R-:W-:Y:S02]  /*4170*/  F2FP.F16.F32.PACK_AB R49, RZ, R49 ;  /* 0x00000031ff31723e */ /* 0x000fe400000000ff */
[----:B------:R-:W-:Y:S02]  /*4180*/  ISETP.GT.AND P2, PT, R3, 0x8, P2 ;  /* 0x000000080300780c */ /* 0x000fe40001744270 */
[----:B------:R-:W-:Y:S02]  /*4190*/  F2FP.F16.F32.PACK_AB R50, RZ, R50 ;  /* 0x00000032ff32723e */ /* 0x000fe400000000ff */
[----:B------:R-:W-:Y:S02]  /*41a0*/  F2FP.F16.F32.PACK_AB R51, RZ, R51 ;  /* 0x00000033ff33723e */ /* 0x000fe400000000ff */
[----:B------:R-:W-:Y:S01]  /*41b0*/  F2FP.F16.F32.PACK_AB R52, RZ, R52 ;  /* 0x00000034ff34723e */ /* 0x000fe200000000ff */
[----:B0-----:R-:W-:Y:S01]  /*41c0*/  @P5 IMAD.MOV.U32 R4, RZ, RZ, R8 ;  /* 0x000000ffff045224 */ /* 0x001fe200078e0008 */
[----:B------:R-:W-:Y:S01]  /*41d0*/  F2FP.F16.F32.PACK_AB R53, RZ, R53 ;  /* 0x00000035ff35723e */ /* 0x000fe200000000ff */
[----:B------:R-:W-:Y:S01]  /*41e0*/  @P5 IMAD.MOV.U32 R5, RZ, RZ, R9 ;  /* 0x000000ffff055224 */ /* 0x000fe200078e0009 */
[----:B------:R-:W-:-:S02]  /*41f0*/  F2FP.F16.F32.PACK_AB R54, RZ, R54 ;  /* 0x00000036ff36723e */ /* 0x000fc400000000ff */
[----:B------:R-:W-:Y:S02]  /*4200*/  F2FP.F16.F32.PACK_AB R55, RZ, R55 ;  /* 0x00000037ff37723e */ /* 0x000fe400000000ff */
[----:B------:R0:W-:Y:S01]  /*4210*/  @P5 STG.E.U16 desc[UR36][R4.64+0x52], R47 ;  /* 0x0000522f04005986 */ /* 0x0001e2000c101524 */
[C---:B------:R-:W-:Y:S02]  /*4220*/  ISETP.GT.AND P5, PT, R3.reuse, RZ, P3 ;  /* 0x000000ff0300720c */ /* 0x040fe40001fa4270 */
[----:B------:R-:W-:-:S11]  /*4230*/  ISETP.GT.AND P3, PT, R3, 0x8, P3 ;  /* 0x000000080300780c */ /* 0x000fd60001f64270 */
[----:B0-----:R-:W-:Y:S02]  /*4240*/  @P5 IMAD.MOV.U32 R4, RZ, RZ, R6 ;  /* 0x000000ffff045224 */ /* 0x001fe400078e0006 */
[----:B------:R-:W-:-:S05]  /*4250*/  @P5 IMAD.MOV.U32 R5, RZ, RZ, R7 ;  /* 0x000000ffff055224 */ /* 0x000fca00078e0007 */
[----:B------:R0:W-:Y:S01]  /*4260*/  @P5 STG.E.U16 desc[UR36][R4.64+0x60], R48 ;  /* 0x0000603004005986 */ /* 0x0001e2000c101524 */
[C---:B------:R-:W-:Y:S02]  /*4270*/  ISETP.GT.AND P5, PT, R3.reuse, RZ, P0 ;  /* 0x000000ff0300720c */ /* 0x040fe400007a4270 */
[----:B------:R-:W-:Y:S01]  /*4280*/  ISETP.GT.AND P0, PT, R3, 0x8, P0 ;  /* 0x000000080300780c */ /* 0x000fe20000704270 */
[----:B0-----:R-:W-:Y:S02]  /*4290*/  @P4 IMAD.MOV.U32 R4, RZ, RZ, R6 ;  /* 0x000000ffff044224 */ /* 0x001fe400078e0006 */
[----:B------:R-:W-:-:S05]  /*42a0*/  @P4 IMAD.MOV.U32 R5, RZ, RZ, R7 ;  /* 0x000000ffff054224 */ /* 0x000fca00078e0007 */
[----:B------:R0:W-:Y:S01]  /*42b0*/  @P4 STG.E.U16 desc[UR36][R4.64+0x62], R49 ;  /* 0x0000623104004986 */ /* 0x0001e2000c101524 */
[C---:B------:R-:W-:Y:S02]  /*42c0*/  ISETP.GT.AND P4, PT, R3.reuse, RZ, P1 ;  /* 0x000000ff0300720c */ /* 0x040fe40000f84270 */
[----:B------:R-:W-:Y:S01]  /*42d0*/  ISETP.GT.AND P1, PT, R3, 0x8, P1 ;  /* 0x000000080300780c */ /* 0x000fe20000f24270 */
[----:B0-----:R-:W-:Y:S02]  /*42e0*/  @P3 IMAD.MOV.U32 R4, RZ, RZ, R8 ;  /* 0x000000ffff043224 */ /* 0x001fe400078e0008 */
[----:B------:R-:W-:-:S05]  /*42f0*/  @P3 IMAD.MOV.U32 R5, RZ, RZ, R9 ;  /* 0x000000ffff053224 */ /* 0x000fca00078e0009 */
[----:B------:R0:W-:Y:S02]  /*4300*/  @P3 STG.E.U16 desc[UR36][R4.64+0x60], R50 ;  /* 0x0000603204003986 */ /* 0x0001e4000c101524 */
[----:B0-----:R-:W-:Y:S02]  /*4310*/  @P2 IMAD.MOV.U32 R4, RZ, RZ, R8 ;  /* 0x000000ffff042224 */ /* 0x001fe400078e0008 */
[----:B------:R-:W-:-:S05]  /*4320*/  @P2 IMAD.MOV.U32 R5, RZ, RZ, R9 ;  /* 0x000000ffff052224 */ /* 0x000fca00078e0009 */
[----:B------:R0:W-:Y:S02]  /*4330*/  @P2 STG.E.U16 desc[UR36][R4.64+0x62], R51 ;  /* 0x0000623304002986 */ /* 0x0001e4000c101524 */
[----:B0-----:R-:W-:Y:S02]  /*4340*/  @P4 IMAD.MOV.U32 R4, RZ, RZ, R6 ;  /* 0x000000ffff044224 */ /* 0x001fe400078e0006 */
[----:B------:R-:W-:-:S05]  /*4350*/  @P4 IMAD.MOV.U32 R5, RZ, RZ, R7 ;  /* 0x000000ffff054224 */ /* 0x000fca00078e0007 */
[----:B------:R0:W-:Y:S04]  /*4360*/  @P4 STG.E.U16 desc[UR36][R4.64+0x70], R52 ;  /* 0x0000703404004986 */ /* 0x0001e8000c101524 */
[----:B------:R1:W-:Y:S01]  /*4370*/  @P5 STG.E.U16 desc[UR36][R6.64+0x72], R53 ;  /* 0x0000723506005986 */ /* 0x0003e2000c101524 */
[----:B0-----:R-:W-:Y:S02]  /*4380*/  @P1 IMAD.MOV.U32 R4, RZ, RZ, R8 ;  /* 0x000000ffff041224 */ /* 0x001fe400078e0008 */
[----:B------:R-:W-:-:S05]  /*4390*/  @P1 IMAD.MOV.U32 R5, RZ, RZ, R9 ;  /* 0x000000ffff051224 */ /* 0x000fca00078e0009 */
[----:B------:R1:W-:Y:S04]  /*43a0*/  @P1 STG.E.U16 desc[UR36][R4.64+0x70], R54 ;  /* 0x0000703604001986 */ /* 0x0003e8000c101524 */
[----:B------:R1:W-:Y:S02]  /*43b0*/  @P0 STG.E.U16 desc[UR36][R8.64+0x72], R55 ;  /* 0x0000723708000986 */ /* 0x0003e4000c101524 */
.L_x_97:
[----:B------:R-:W-:Y:S05]  /*43c0*/  BSYNC B0 ;  /* 0x0000000000007941 */ /* 0x000fea0003800000 */
.L_x_35:
[----:B------:R-:W-:Y:S01]  /*43d0*/  ULDC UR4, c[0x0][0xc] ;  /* 0x0000030000047ab9 */ /* 0x000fe20000000800 */
[----:B------:R-:W-:Y:S01]  /*43e0*/  ULDC UR5, c[0x0][0x10] ;  /* 0x0000040000057ab9 */ /* 0x000fe20000000800 */
[----:B------:R-:W4:Y:S01]  /*43f0*/  LDC R3, c[0x0][0x14] ;  /* 0x00000500ff037b82 */ /* 0x000f220000000800 */
[----:B------:R-:W-:Y:S01]  /*4400*/  UIMAD.WIDE.U32 UR4, UR4, UR5, URZ ;  /* 0x00000005040472a5 */ /* 0x000fe2000f8e003f */
[----:B------:R-:W-:Y:S02]  /*4410*/  IMAD.MOV.U32 R61, RZ, RZ, -0x1 ;  /* 0xffffffffff3d7424 */ /* 0x000fe400078e00ff */
[----:B------:R-:W-:-:S03]  /*4420*/  IMAD.MOV.U32 R59, RZ, RZ, -0x1 ;  /* 0xffffffffff3b7424 */ /* 0x000fc600078e00ff */
[----:B----4-:R-:W-:-:S04]  /*4430*/  IMAD.WIDE.U32 R16, R3, UR4, R16 ;  /* 0x0000000403107c25 */ /* 0x010fc8000f8e0010 */
[----:B------:R-:W-:Y:S01]  /*4440*/  IMAD R3, R3, UR5, RZ ;  /* 0x0000000503037c24 */ /* 0x000fe2000f8e02ff */
[----:B------:R-:W-:Y:S02]  /*4450*/  ULDC.64 UR4, c[0x0][0x650] ;  /* 0x0001940000047ab9 */ /* 0x000fe40000000a00 */
[----:B------:R-:W-:Y:S01]  /*4460*/  ISETP.GE.U32.AND P0, PT, R16, UR4, PT ;  /* 0x0000000410007c0c */ /* 0x000fe2000bf06070 */
[--C-:B------:R-:W-:Y:S01]  /*4470*/  IMAD.IADD R17, R17, 0x1, R3.reuse ;  /* 0x0000000111117824 */ /* 0x100fe200078e0203 */
[----:B------:R-:W-:-:S04]  /*4480*/  PRMT R3, RZ, 0x7610, R3 ;  /* 0x00007610ff037816 */ /* 0x000fc80000000003 */
[----:B------:R-:W-:-:S13]  /*4490*/  ISETP.GE.U32.AND.EX P0, PT, R17, UR5, PT, P0 ;  /* 0x0000000511007c0c */ /* 0x000fda000bf06100 */
[----:B------:R-:W-:Y:S05]  /*44a0*/  @P0 BRA `(.L_x_98) ;  /* 0x0000000400640947 */ /* 0x000fea0003800000 */
[----:B---3--:R-:W3:Y:S01]  /*44b0*/  S2R R12, SR_CTAID.X ;  /* 0x00000000000c7919 */ /* 0x008ee20000002500 */
[----:B-12---:R-:W1:Y:S01]  /*44c0*/  LDC.64 R10, c[0x0][0x628] ;  /* 0x00018a00ff0a7b82 */ /* 0x006e620000000a00 */
[----:B------:R-:W-:Y:S01]  /*44d0*/  ULDC UR4, c[0x0][0x150] ;  /* 0x0000540000047ab9 */ /* 0x000fe20000000800 */
[----:B------:R-:W-:Y:S01]  /*44e0*/  IMAD.MOV.U32 R8, RZ, RZ, R16 ;  /* 0x000000ffff087224 */ /* 0x000fe200078e0010 */
[----:B-----5:R-:W2:Y:S01]  /*44f0*/  S2R R24, SR_CTAID.Y ;  /* 0x0000000000187919 */ /* 0x020ea20000002600 */
[----:B------:R-:W-:-:S04]  /*4500*/  IMAD.MOV.U32 R9, RZ, RZ, R17 ;  /* 0x000000ffff097224 */ /* 0x000fc800078e0011 */
[----:B------:R-:W4:Y:S08]  /*4510*/  LDC R21, c[0x0][0x144] ;  /* 0x00005100ff157b82 */ /* 0x000f300000000800 */
[----:B------:R-:W0:Y:S08]  /*4520*/  LDC R0, c[0x0][0x630] ;  /* 0x00018c00ff007b82 */ /* 0x000e300000000800 */
[----:B------:R-:W0:Y:S01]  /*4530*/  LDC.64 R14, c[0x0][0x620] ;  /* 0x00018800ff0e7b82 */ /* 0x000e220000000a00 */
[----:B-1----:R-:W-:-:S04]  /*4540*/  ISETP.NE.U32.AND P0, PT, R10, RZ, PT ;  /* 0x000000ff0a00720c */ /* 0x002fc80003f05070 */
[----:B------:R-:W-:Y:S02]  /*4550*/  ISETP.NE.AND.EX P0, PT, R11, RZ, PT, P0 ;  /* 0x000000ff0b00720c */ /* 0x000fe40003f05300 */
[----:B---3--:R-:W-:-:S05]  /*4560*/  I2FP.F32.U32 R3, R12 ;  /* 0x0000000c00037245 */ /* 0x008fca0000201000 */
[----:B------:R-:W-:-:S04]  /*4570*/  FMUL R3, R3, UR4 ;  /* 0x0000000403037c20 */ /* 0x000fc80008400000 */
[----:B------:R1:W3:Y:S02]  /*4580*/  F2I.U32.TRUNC.NTZ R20, R3 ;  /* 0x0000000300147305 */ /* 0x0002e4000020f000 */
[----:B--2-4-:R-:W-:Y:S05]  /*4590*/  @!P0 BRA `(.L_x_99) ;  /* 0x0000000000288947 */ /* 0x014fea0003800000 */
[----:B-1----:R-:W1:Y:S02]  /*45a0*/  LDC R3, c[0x0][0x634] ;  /* 0x00018d00ff037b82 */ /* 0x002e640000000800 */
[----:B-1----:R-:W-:-:S05]  /*45b0*/  IADD3 R3, P0, R16, R3, RZ ;  /* 0x0000000310037210 */ /* 0x002fca0007f1e0ff */
[----:B------:R-:W-:-:S04]  /*45c0*/  IMAD.X R13, RZ, RZ, R17, P0 ;  /* 0x000000ffff0d7224 */ /* 0x000fc800000e0611 */
[----:B0-----:R-:W-:-:S04]  /*45d0*/  IMAD.WIDE.U32 R4, R13, R10, RZ ;  /* 0x0000000a0d047225 */ /* 0x001fc800078e00ff */
[----:B------:R-:W-:-:S04]  /*45e0*/  IMAD.WIDE.U32 R6, P0, R3, R11, R4 ;  /* 0x0000000b03067225 */ /* 0x000fc80007800004 */
[----:B------:R-:W-:-:S04]  /*45f0*/  IMAD.WIDE.U32 R4, R3, R10, RZ ;  /* 0x0000000a03047225 */ /* 0x000fc800078e00ff */
[----:B------:R-:W-:Y:S01]  /*4600*/  IMAD.X R9, RZ, RZ, RZ, P0 ;  /* 0x000000ffff097224 */ /* 0x000fe200000e06ff */
[----:B------:R-:W-:Y:S01]  /*4610*/  IADD3 RZ, P0, R5, R6, RZ ;  /* 0x0000000605ff7210 */ /* 0x000fe20007f1e0ff */
[----:B------:R-:W-:-:S04]  /*4620*/  IMAD.MOV.U32 R8, RZ, RZ, R7 ;  /* 0x000000ffff087224 */ /* 0x000fc800078e0007 */
[----:B------:R-:W-:-:S08]  /*4630*/  IMAD.WIDE.U32.X R8, R13, R11, R8, P0 ;  /* 0x0000000b0d087225 */ /* 0x000fd000000e0408 */
.L_x_99:
[----:B------:R-:W2:Y:S01]  /*4640*/  LDC.64 R28, c[0x0][0x640] ;  /* 0x00019000ff1c7b82 */ /* 0x000ea20000000a00 */
[-CC-:B0-----:R-:W-:Y:S01]  /*4650*/  SHF.R.U64 R59, R8, R0.reuse, R9.reuse ;  /* 0x00000000083b7219 */ /* 0x181fe20000001209 */
[----:B---3--:R-:W-:Y:S01]  /*4660*/  IMAD.MOV R20, RZ, RZ, -R20 ;  /* 0x000000ffff147224 */ /* 0x008fe200078e0a14 */
[----:B------:R-:W-:Y:S01]  /*4670*/  SHF.R.U32.HI R0, RZ, R0, R9 ;  /* 0x00000000ff007219 */ /* 0x000fe20000011609 */
[----:B------:R-:W-:Y:S01]  /*4680*/  ULDC UR4, c[0x0][0x154] ;  /* 0x0000550000047ab9 */ /* 0x000fe20000000800 */
[----:B-1----:R-:W-:Y:S01]  /*4690*/  IADD3 R3, P0, RZ, -R59, RZ ;  /* 0x8000003bff037210 */ /* 0x002fe20007f1e0ff */
[----:B------:R-:W-:Y:S02]  /*46a0*/  IMAD R21, R21, R20, R12 ;  /* 0x0000001415157224 */ /* 0x000fe400078e020c */
[----:B------:R-:W0:Y:S01]  /*46b0*/  LDC R6, c[0x0][0x618] ;  /* 0x00018600ff067b82 */ /* 0x000e220000000800 */
[----:B------:R-:W-:Y:S02]  /*46c0*/  IMAD.MOV.U32 R7, RZ, RZ, 0x1 ;  /* 0x00000001ff077424 */ /* 0x000fe400078e00ff */
[----:B------:R-:W-:-:S04]  /*46d0*/  IMAD.X R5, RZ, RZ, ~R0, P0 ;  /* 0x000000ffff057224 */ /* 0x000fc800000e0e00 */
[-C--:B------:R-:W-:Y:S01]  /*46e0*/  IMAD R0, R5, R14.reuse, RZ ;  /* 0x0000000e05007224 */ /* 0x080fe200078e02ff */
[----:B------:R-:W1:Y:S01]  /*46f0*/  LDC R8, c[0x0][0x608] ;  /* 0x00018200ff087b82 */ /* 0x000e620000000800 */
[----:B------:R-:W-:-:S04]  /*4700*/  IMAD.WIDE.U32 R4, R3, R14, R16 ;  /* 0x0000000e03047225 */ /* 0x000fc800078e0010 */
[----:B------:R-:W-:Y:S01]  /*4710*/  IMAD R3, R3, R15, R0 ;  /* 0x0000000f03037224 */ /* 0x000fe200078e0200 */
[----:B------:R-:W-:Y:S02]  /*4720*/  I2FP.F32.U32 R0, R24 ;  /* 0x0000001800007245 */ /* 0x000fe40000201000 */
[----:B------:R-:W3:Y:S01]  /*4730*/  LDC R26, c[0x0][0x658] ;  /* 0x00019600ff1a7b82 */ /* 0x000ee20000000800 */
[----:B------:R-:W-:Y:S01]  /*4740*/  IMAD.IADD R3, R5, 0x1, R3 ;  /* 0x0000000105037824 */ /* 0x000fe200078e0203 */
[----:B--2---:R-:W-:Y:S01]  /*4750*/  ISETP.NE.U32.AND P0, PT, R28, RZ, PT ;  /* 0x000000ff1c00720c */ /* 0x004fe20003f05070 */
[----:B------:R-:W-:Y:S01]  /*4760*/  FMUL R0, R0, UR4 ;  /* 0x0000000400007c20 */ /* 0x000fe20008400000 */
[----:B------:R-:W-:Y:S02]  /*4770*/  IMAD.MOV.U32 R5, RZ, RZ, -0x1 ;  /* 0xffffffffff057424 */ /* 0x000fe400078e00ff */
[----:B------:R-:W-:Y:S01]  /*4780*/  ISETP.NE.AND.EX P0, PT, R29, RZ, PT, P0 ;  /* 0x000000ff1d00720c */ /* 0x000fe20003f05300 */
[----:B------:R2:W4:Y:S01]  /*4790*/  F2I.U32.TRUNC.NTZ R13, R0 ;  /* 0x00000000000d7305 */ /* 0x000522000020f000 */
[----:B------:R-:W2:Y:S01]  /*47a0*/  LDC R15, c[0x0][0x148] ;  /* 0x00005200ff0f7b82 */ /* 0x000ea20000000800 */
[----:B0-----:R-:W-:-:S02]  /*47b0*/  SHF.R.U64 R12, R4, R6, R3 ;  /* 0x00000006040c7219 */ /* 0x001fc40000001203 */
[----:B------:R-:W-:-:S05]  /*47c0*/  SHF.R.U32.HI R3, RZ, R6, R3 ;  /* 0x00000006ff037219 */ /* 0x000fca0000011603 */
[----:B------:R-:W0:Y:S01]  /*47d0*/  LDC R20, c[0x0][0x600] ;  /* 0x00018000ff147b82 */ /* 0x000e220000000800 */
[-CC-:B-1----:R-:W-:Y:S02]  /*47e0*/  SHF.R.U64 R10, R12, R8.reuse, R3.reuse ;  /* 0x000000080c0a7219 */ /* 0x182fe40000001203 */
[----:B------:R-:W-:-:S05]  /*47f0*/  SHF.R.U32.HI R3, RZ, R8, R3 ;  /* 0x00000008ff037219 */ /* 0x000fca0000011603 */
[----:B------:R-:W1:Y:S01]  /*4800*/  LDC R27, c[0x0][0x648] ;  /* 0x00019200ff1b7b82 */ /* 0x000e620000000800 */
[-C--:B---3--:R-:W-:Y:S02]  /*4810*/  SHF.L.U32 R4, R5, R26.reuse, RZ ;  /* 0x0000001a05047219 */ /* 0x088fe400000006ff */
[-CC-:B------:R-:W-:Y:S02]  /*4820*/  SHF.R.U64 R14, R10, R26.reuse, R3.reuse ;  /* 0x0000001a0a0e7219 */ /* 0x180fe40000001203 */
[----:B------:R-:W-:Y:S02]  /*4830*/  SHF.R.U32.HI R5, RZ, R26, R3 ;  /* 0x0000001aff057219 */ /* 0x000fe40000011603 */
[----:B------:R-:W-:Y:S01]  /*4840*/  LOP3.LUT R25, RZ, R4, RZ, 0x33, !PT ;  /* 0x00000004ff197212 */ /* 0x000fe200078e33ff */
[----:B------:R-:W3:Y:S01]  /*4850*/  LDC R30, c[0x0][0x638] ;  /* 0x00018e00ff1e7b82 */ /* 0x000ee20000000800 */
[----:B------:R-:W-:Y:S01]  /*4860*/  SHF.L.U32 R26, R7, R26, RZ ;  /* 0x0000001a071a7219 */ /* 0x000fe200000006ff */
[----:B------:R-:W-:-:S06]  /*4870*/  IMAD.MOV.U32 R4, RZ, RZ, R14 ;  /* 0x000000ffff047224 */ /* 0x000fcc00078e000e */
[----:B------:R-:W0:Y:S01]  /*4880*/  LDC R31, c[0x0][0x610] ;  /* 0x00018400ff1f7b82 */ /* 0x000e220000000800 */
[----:B----4-:R-:W-:Y:S05]  /*4890*/  @!P0 BRA `(.L_x_100) ;  /* 0x0000000000288947 */ /* 0x010fea0003800000 */
        /* <DEDUP_REMOVED lines=10> */
.L_x_100:
[----:B------:R-:W-:Y:S01]  /*4940*/  ISETP.NE.AND P0, PT, R2, 0x1, PT ;  /* 0x000000010200780c */ /* 0x000fe20003f05270 */
[----:B0-----:R-:W-:Y:S01]  /*4950*/  VIADD R7, R20, 0xffffffff ;  /* 0xffffffff14077836 */ /* 0x001fe20000000000 */
[----:B-12---:R-:W-:Y:S01]  /*4960*/  SHF.R.U64 R0, R4, R27, R5 ;  /* 0x0000001b04007219 */ /* 0x006fe20000001205 */
[----:B------:R-:W-:Y:S01]  /*4970*/  IMAD.MOV R13, RZ, RZ, -R13 ;  /* 0x000000ffff0d7224 */ /* 0x000fe200078e0a0d */
[----:B------:R-:W-:Y:S01]  /*4980*/  LOP3.LUT R5, R10, R25, RZ, 0xc0, !PT ;  /* 0x000000190a057212 */ /* 0x000fe200078ec0ff */
[----:B------:R-:W-:Y:S01]  /*4990*/  IMAD.MOV.U32 R4, RZ, RZ, 0x1 ;  /* 0x00000001ff047424 */ /* 0x000fe200078e00ff */
[----:B------:R-:W-:Y:S01]  /*49a0*/  LOP3.LUT R12, R12, R7, RZ, 0xc0, !PT ;  /* 0x000000070c0c7212 */ /* 0x000fe200078ec0ff */
[----:B------:R-:W-:Y:S02]  /*49b0*/  IMAD.MOV R3, RZ, RZ, -R0 ;  /* 0x000000ffff037224 */ /* 0x000fe400078e0a00 */
[----:B------:R-:W-:Y:S02]  /*49c0*/  IMAD R0, R26, R0, R5 ;  /* 0x000000001a007224 */ /* 0x000fe400078e0205 */
[----:B---3--:R-:W-:-:S02]  /*49d0*/  IMAD R3, R3, R30, R14 ;  /* 0x0000001e03037224 */ /* 0x008fc400078e020e */
[----:B------:R-:W-:Y:S02]  /*49e0*/  @P0 IMAD R21, R15, R13, R24 ;  /* 0x0000000d0f150224 */ /* 0x000fe400078e0218 */
[----:B------:R-:W-:Y:S01]  /*49f0*/  IMAD R5, R3, R20, R12 ;  /* 0x0000001403057224 */ /* 0x000fe200078e020c */
[----:B------:R-:W-:Y:S01]  /*4a00*/  PRMT R3, R4, 0x7610, R3 ;  /* 0x0000761004037816 */ /* 0x000fe20000000003 */
[----:B------:R-:W-:-:S05]  /*4a10*/  IMAD R0, R0, R31, R21 ;  /* 0x0000001f00007224 */ /* 0x000fca00078e0215 */
[----:B------:R-:W-:Y:S02]  /*4a20*/  SEL R61, R5, R0, !P0 ;  /* 0x00000000053d7207 */ /* 0x000fe40004000000 */
[----:B------:R-:W-:-:S07]  /*4a30*/  SEL R0, R0, R5, !P0 ;  /* 0x0000000500007207 */ /* 0x000fce0004000000 */
.L_x_98:
[----:B------:R-:W-:Y:S01]  /*4a40*/  LOP3.LUT P0, RZ, R3, 0xff, RZ, 0xc0, !PT ;  /* 0x000000ff03ff7812 */ /* 0x000fe2000780c0ff */
[----:B------:R-:W-:-:S12]  /*4a50*/  IMAD.MOV.U32 R60, RZ, RZ, R0 ;  /* 0x000000ffff3c7224 */ /* 0x000fd800078e0000 */
[----:B------:R-:W-:Y:S05]  /*4a60*/  @P0 BRA `(.L_x_101) ;  /* 0xffffffc800140947 */ /* 0x000fea000383ffff */
[----:B------:R-:W-:Y:S05]  /*4a70*/  EXIT ;  /* 0x000000000000794d */ /* 0x000fea0003800000 */
.L_x_8:
[----:B0-----:R-:W-:Y:S01]  /*4a80*/  ULDC.64 UR4, c[0x0][0x650] ;  /* 0x0001940000047ab9 */ /* 0x001fe20000000a00 */
        /* <DEDUP_REMOVED lines=25> */
.L_x_103:
[----:B------:R-:W0:Y:S01]  /*4c20*/  LDC.64 R28, c[0x0][0x640] ;  /* 0x00019000ff1c7b82 */ /* 0x000e220000000a00 */
[-CC-:B------:R-:W-:Y:S01]  /*4c30*/  SHF.R.U64 R22, R12, R6.reuse, R13.reuse ;  /* 0x000000060c167219 */ /* 0x180fe2000000120d */
[----:B------:R-:W-:Y:S01]  /*4c40*/  IMAD.MOV.U32 R30, RZ, RZ, 0x1 ;  /* 0x00000001ff1e7424 */ /* 0x000fe200078e00ff */
[----:B------:R-:W-:Y:S02]  /*4c50*/  SHF.R.U32.HI R6, RZ, R6, R13 ;  /* 0x00000006ff067219 */ /* 0x000fe4000001160d */
        /* <DEDUP_REMOVED lines=8> */
[----:B------:R-:W-:Y:S01]  /*4ce0*/  IMAD.IADD R9, R9, 0x1, R11 ;  /* 0x0000000109097824 */ /* 0x000fe200078e020b */
[----:B0-----:R-:W-:-:S04]  /*4cf0*/  ISETP.NE.U32.AND P0, PT, R28, RZ, PT ;  /* 0x000000ff1c00720c */ /* 0x001fc80003f05070 */
[----:B------:R-:W-:Y:S02]  /*4d00*/  ISETP.NE.AND.EX P0, PT, R29, RZ, PT, P0 ;  /* 0x000000ff1d00720c */ /* 0x000fe40003f05300 */
[----:B------:R-:W0:Y:S01]  /*4d10*/  LDC R20, c[0x0][0x600] ;  /* 0x00018000ff147b82 */ /* 0x000e220000000800 */
[-CC-:B-1----:R-:W-:Y:S01]  /*4d20*/  SHF.R.U64 R14, R8, R10.reuse, R9.reuse ;  /* 0x0000000a080e7219 */ /* 0x182fe20000001209 */
[----:B------:R-:W-:Y:S01]  /*4d30*/  IMAD.MOV.U32 R8, RZ, RZ, -0x1 ;  /* 0xffffffffff087424 */ /* 0x000fe200078e00ff */
[----:B------:R-:W-:-:S05]  /*4d40*/  SHF.R.U32.HI R9, RZ, R10, R9 ;  /* 0x0000000aff097219 */ /* 0x000fca0000011609 */
[----:B------:R-:W1:Y:S01]  /*4d50*/  LDC R26, c[0x0][0x648] ;  /* 0x00019200ff1a7b82 */ /* 0x000e620000000800 */
[-CC-:B--2---:R-:W-:Y:S02]  /*4d60*/  SHF.R.U64 R21, R14, R12.reuse, R9.reuse ;  /* 0x0000000c0e157219 */ /* 0x184fe40000001209 */
[----:B------:R-:W-:-:S05]  /*4d70*/  SHF.R.U32.HI R6, RZ, R12, R9 ;  /* 0x0000000cff067219 */ /* 0x000fca0000011609 */
[----:B------:R-:W2:Y:S01]  /*4d80*/  LDC R27, c[0x0][0x638] ;  /* 0x00018e00ff1b7b82 */ /* 0x000ea20000000800 */
[-C--:B---3--:R-:W-:Y:S02]  /*4d90*/  SHF.L.U32 R8, R8, R25.reuse, RZ ;  /* 0x0000001908087219 */ /* 0x088fe400000006ff */
[-CC-:B------:R-:W-:Y:S02]  /*4da0*/  SHF.R.U64 R23, R21, R25.reuse, R6.reuse ;  /* 0x0000001915177219 */ /* 0x180fe40000001206 */
[----:B------:R-:W-:Y:S02]  /*4db0*/  LOP3.LUT R32, RZ, R8, RZ, 0x33, !PT ;  /* 0x00000008ff207212 */ /* 0x000fe400078e33ff */
[----:B------:R-:W-:Y:S01]  /*4dc0*/  SHF.R.U32.HI R9, RZ, R25, R6 ;  /* 0x00000019ff097219 */ /* 0x000fe20000011606 */
[----:B------:R-:W3:Y:S01]  /*4dd0*/  LDC R31, c[0x0][0x610] ;  /* 0x00018400ff1f7b82 */ /* 0x000ee20000000800 */
[----:B------:R-:W-:Y:S01]  /*4de0*/  IMAD.MOV.U32 R8, RZ, RZ, R23 ;  /* 0x000000ffff087224 */ /* 0x000fe200078e0017 */
[----:B------:R-:W-:Y:S06]  /*4df0*/  @!P0 BRA `(.L_x_104) ;  /* 0x0000000000288947 */ /* 0x000fec0003800000 */
        /* <DEDUP_REMOVED lines=10> */
.L_x_104:
[----:B------:R-:W-:Y:S02]  /*4ea0*/  ISETP.NE.AND P0, PT, R2, 0x1, PT ;  /* 0x000000010200780c */ /* 0x000fe40003f05270 */
[----:B-1----:R-:W-:Y:S01]  /*4eb0*/  SHF.R.U64 R6, R8, R26, R9 ;  /* 0x0000001a08067219 */ /* 0x002fe20000001209 */
[----:B0-----:R-:W-:Y:S01]  /*4ec0*/  VIADD R9, R20, 0xffffffff ;  /* 0xffffffff14097836 */ /* 0x001fe20000000000 */
[----:B------:R-:W-:Y:S02]  /*4ed0*/  SHF.L.U32 R30, R30, R25, RZ ;  /* 0x000000191e1e7219 */ /* 0x000fe400000006ff */
[----:B------:R-:W-:Y:S01]  /*4ee0*/  LOP3.LUT R5, R21, R32, RZ, 0xc0, !PT ;  /* 0x0000002015057212 */ /* 0x000fe200078ec0ff */
[----:B------:R-:W-:-:S04]  /*4ef0*/  IMAD.MOV R8, RZ, RZ, -R6 ;  /* 0x000000ffff087224 */ /* 0x000fc800078e0a06 */
[----:B------:R-:W-:Y:S01]  /*4f00*/  IMAD R6, R30, R6, R5 ;  /* 0x000000061e067224 */ /* 0x000fe200078e0205 */
[----:B------:R-:W-:Y:S01]  /*4f10*/  LOP3.LUT R5, R14, R9, RZ, 0xc0, !PT ;  /* 0x000000090e057212 */ /* 0x000fe200078ec0ff */
[----:B------:R-:W-:Y:S02]  /*4f20*/  @P0 IMAD R3, R7, R24, R4 ;  /* 0x0000001807030224 */ /* 0x000fe400078e0204 */
[----:B--2---:R-:W-:Y:S02]  /*4f30*/  IMAD R4, R8, R27, R23 ;  /* 0x0000001b08047224 */ /* 0x004fe400078e0217 */
[----:B---3--:R-:W-:Y:S02]  /*4f40*/  IMAD R3, R6, R31, R3 ;  /* 0x0000001f06037224 */ /* 0x008fe400078e0203 */
[----:B------:R-:W-:Y:S02]  /*4f50*/  IMAD R4, R4, R20, R5 ;  /* 0x0000001404047224 */ /* 0x000fe400078e0205 */
[----:B------:R-:W-:-:S02]  /*4f60*/  IMAD.MOV.U32 R8, RZ, RZ, 0x1 ;  /* 0x00000001ff087424 */ /* 0x000fc400078e00ff */
[----:B------:R-:W-:Y:S01]  /*4f70*/  IMAD.MOV.U32 R6, RZ, RZ, R22 ;  /* 0x000000ffff067224 */ /* 0x000fe200078e0016 */
[----:B------:R-:W-:Y:S02]  /*4f80*/  SEL R20, R4, R3, !P0 ;  /* 0x0000000304147207 */ /* 0x000fe40004000000 */
[----:B------:R-:W-:-:S07]  /*4f90*/  SEL R21, R3, R4, !P0 ;  /* 0x0000000403157207 */ /* 0x000fce0004000000 */
.L_x_102:
[----:B------:R-:W-:-:S08]  /*4fa0*/  NOP ;  /* 0x0000000000007918 */ /* 0x000fd00000000000 */
[----:B------:R-:W0:-:S00]  /*4fb0*/  USETMAXREG.DEALLOC.CTAPOOL 0x28 ;  /* 0x00000028000079c8 */ /* 0x000e0000080e0500 */
[----:B0-----:R-:W-:-:S13]  /*4fc0*/  ISETP.NE.AND P0, PT, R0, RZ, PT ;  /* 0x000000ff0000720c */ /* 0x001fda0003f05270 */
[----:B------:R-:W-:Y:S05]  /*4fd0*/  @P0 EXIT ;  /* 0x000000000000094d */ /* 0x000fea0003800000 */
[----:B------:R-:W-:Y:S01]  /*4fe0*/  LOP3.LUT P0, RZ, R8, 0xff, RZ, 0xc0, !PT ;  /* 0x000000ff08ff7812 */ /* 0x000fe2000780c0ff */
[----:B------:R-:W-:Y:S02]  /*4ff0*/  IMAD.MOV.U32 R0, RZ, RZ, 0x1 ;  /* 0x00000001ff007424 */ /* 0x000fe400078e00ff */
[----:B------:R-:W-:-:S10]  /*5000*/  IMAD.MOV.U32 R3, RZ, RZ, RZ ;  /* 0x000000ffff037224 */ /* 0x000fd400078e00ff */
[----:B------:R-:W-:Y:S05]  /*5010*/  @!P0 BRA `(.L_x_105) ;  /* 0x0000000c00448947 */ /* 0x000fea0003800000 */
[----:B------:R-:W0:Y:S01]  /*5020*/  LDC R0, c[0x0][0x28c] ;  /* 0x0000a300ff007b82 */ /* 0x000e220000000800 */
[----:B------:R-:W1:Y:S01]  /*5030*/  S2R R12, SR_CgaCtaId ;  /* 0x00000000000c7919 */ /* 0x000e620000008800 */
[----:B------:R-:W-:Y:S01]  /*5040*/  ULDC UR5, c[0x0][0x600] ;  /* 0x0001800000057ab9 */ /* 0x000fe20000000800 */
[----:B------:R-:W-:Y:S01]  /*5050*/  ULDC UR4, c[0x0][0xc] ;  /* 0x0000030000047ab9 */ /* 0x000fe20000000800 */
[----:B------:R-:W-:Y:S01]  /*5060*/  UIADD3 UR16, UR5, -0x1, URZ ;  /* 0xffffffff05107890 */ /* 0x000fe2000fffe03f */
[----:B------:R-:W-:Y:S01]  /*5070*/  BSSY B0, `(.L_x_105) ;  /* 0x00000cb000007945 */ /* 0x000fe20003800000 */
[----:B------:R-:W-:Y:S01]  /*5080*/  ULDC UR6, c[0x0][0x658] ;  /* 0x0001960000067ab9 */ /* 0x000fe20000000800 */
[----:B------:R-:W-:Y:S01]  /*5090*/  ULDC UR5, c[0x0][0x10] ;  /* 0x0000040000057ab9 */ /* 0x000fe20000000800 */
[----:B------:R-:W-:Y:S01]  /*50a0*/  UMOV UR7, 0xffffffff ;  /* 0xffffffff00077882 */ /* 0x000fe20000000000 */
[----:B------:R-:W-:Y:S01]  /*50b0*/  UMOV UR8, 0x1 ;  /* 0x0000000100087882 */ /* 0x000fe20000000000 */
[----:B------:R-:W-:Y:S01]  /*50c0*/  UIMAD.WIDE.U32 UR4, UR4, UR5, URZ ;  /* 0x00000005040472a5 */ /* 0x000fe2000f8e003f */
[----:B------:R-:W-:Y:S01]  /*50d0*/  IMAD.MOV.U32 R9, RZ, RZ, 0x1 ;  /* 0x00000001ff097424 */ /* 0x000fe200078e00ff */
[----:B------:R-:W-:Y:S01]  /*50e0*/  USHF.L.U32 UR7, UR7, UR6, URZ ;  /* 0x0000000607077299 */ /* 0x000fe2000800063f */
[----:B------:R-:W-:Y:S01]  /*50f0*/  LOP3.LUT R8, R19, 0x2, RZ, 0xfc, !PT ;  /* 0x0000000213087812 */ /* 0x000fe200078efcff */
[----:B------:R-:W-:-:S02]  /*5100*/  USHF.L.U32 UR18, UR8, UR6, URZ ;  /* 0x0000000608127299 */ /* 0x000fc4000800063f */
[----:B------:R-:W-:Y:S01]  /*5110*/  ULOP3.LUT UR17, URZ, UR7, URZ, 0x33, !UPT ;  /* 0x000000073f117292 */ /* 0x000fe2000f8e333f */
[----:B------:R-:W-:Y:S01]  /*5120*/  ULDC UR6, c[0x0][0x14] ;  /* 0x0000050000067ab9 */ /* 0x000fe20000000800 */
[----:B------:R-:W-:Y:S01]  /*5130*/  ULDC.64 UR22, c[0x0][0x198] ;  /* 0x0000660000167ab9 */ /* 0x000fe20000000a00 */
[----:B------:R-:W-:Y:S02]  /*5140*/  UIMAD.WIDE.U32 UR20, UR4, UR6, URZ ;  /* 0x00000006041472a5 */ /* 0x000fe4000f8e003f */
[----:B------:R-:W-:Y:S01]  /*5150*/  UIMAD UR13, UR5, UR6, URZ ;  /* 0x00000006050d72a4 */ /* 0x000fe2000f8e023f */
[----:B0-----:R-:W-:-:S03]  /*5160*/  VIADD R0, R0, 0x3f ;  /* 0x0000003f00007836 */ /* 0x001fc60000000000 */
[----:B------:R-:W-:Y:S02]  /*5170*/  UIADD3 UR13, UR21, UR13, URZ ;  /* 0x0000000d150d7290 */ /* 0x000fe4000fffe03f */
[----:B------:R-:W-:-:S04]  /*5180*/  SHF.R.S32.HI R3, RZ, 0x1f, R0 ;  /* 0x0000001fff037819 */ /* 0x000fc80000011400 */
[----:B------:R-:W-:Y:S01]  /*5190*/  LEA.HI R10, R3, R0, RZ, 0x6 ;  /* 0x00000000030a7211 */ /* 0x000fe200078f30ff */
[C---:B-1----:R-:W-:Y:S02]  /*51a0*/  IMAD.SHL.U32 R11, R12.reuse, 0x8, RZ ;  /* 0x000000080c0b7824 */ /* 0x042fe400078e00ff */
[----:B------:R-:W-:Y:S01]  /*51b0*/  IMAD.SHL.U32 R12, R12, 0x200, RZ ;  /* 0x000002000c0c7824 */ /* 0x000fe200078e00ff */
[----:B------:R-:W-:Y:S01]  /*51c0*/  SHF.R.S32.HI R10, RZ, 0x6, R10 ;  /* 0x00000006ff0a7819 */ /* 0x000fe2000001140a */
[----:B------:R-:W-:Y:S01]  /*51d0*/  IMAD.MOV.U32 R0, RZ, RZ, 0x1 ;  /* 0x00000001ff007424 */ /* 0x000fe200078e00ff */
[----:B------:R-:W-:Y:S01]  /*51e0*/  LOP3.LUT R11, R11, 0x38, RZ, 0xc0, !PT ;  /* 0x000000380b0b7812 */ /* 0x000fe200078ec0ff */
[----:B------:R-:W-:Y:S01]  /*51f0*/  IMAD.MOV.U32 R3, RZ, RZ, RZ ;  /* 0x000000ffff037224 */ /* 0x000fe200078e00ff */
[----:B------:R-:W-:Y:S01]  /*5200*/  LOP3.LUT R12, R12, 0xe00, RZ, 0xc0, !PT ;  /* 0x00000e000c0c7812 */ /* 0x000fe200078ec0ff */
[----:B------:R-:W-:-:S07]  /*5210*/  VIADD R13, R10, 0x1 ;  /* 0x000000010a0d7836 */ /* 0x000fce0000000000 */
.L_x_116:
[----:B------:R-:W-:-:S03]  /*5220*/  UMOV UR4, 0xffffffff ;  /* 0xffffffff00047882 */ /* 0x000fc60000000000 */
[----:B------:R-:W-:Y:S05]  /*5230*/  BRA.DIV UR4, `(.L_x_106) ;  /* 0x0000001204587947 */ /* 0x000fea000b800000 */
[----:B------:R-:W-:-:S13]  /*5240*/  ELECT P6, URZ, PT ;  /* 0x00000000003f782f */ /* 0x000fda00038c0000 */
.L_x_132:
[----:B------:R-:W0:Y:S01]  /*5250*/  LDC R4, c[0x0][0x28c] ;  /* 0x0000a300ff047b82 */ /* 0x000e220000000800 */
[----:B------:R-:W-:Y:S01]  /*5260*/  BSSY B1, `(.L_x_107) ;  /* 0x0000038000017945 */ /* 0x000fe20003800000 */
[----:B0-----:R-:W-:-:S13]  /*5270*/  ISETP.LT.OR P6, PT, R4, 0x1, !P6 ;  /* 0x000000010400780c */ /* 0x001fda00077c1670 */
[----:B------:R-:W-:Y:S05]  /*5280*/  @P6 BRA `(.L_x_108) ;  /* 0x0000000000d46947 */ /* 0x000fea0003800000 */
[----:B------:R-:W-:Y:S02]  /*5290*/  IMAD.SHL.U32 R21, R21, 0x80, RZ ;  /* 0x0000008015157824 */ /* 0x000fe400078e00ff */
[----:B------:R-:W-:Y:S02]  /*52a0*/  IMAD R20, R20, 0x40, R11 ;  /* 0x0000004014147824 */ /* 0x000fe400078e020b */
[----:B------:R-:W-:Y:S02]  /*52b0*/  IMAD.MOV.U32 R24, RZ, RZ, RZ ;  /* 0x000000ffff187224 */ /* 0x000fe400078e00ff */
[----:B------:R-:W-:Y:S02]  /*52c0*/  IMAD.MOV.U32 R4, RZ, RZ, R13 ;  /* 0x000000ffff047224 */ /* 0x000fe400078e000d */
[----:B------:R-:W-:Y:S02]  /*52d0*/  IMAD.MOV.U32 R5, RZ, RZ, R0 ;  /* 0x000000ffff057224 */ /* 0x000fe400078e0000 */
[----:B------:R-:W-:-:S07]  /*52e0*/  IMAD.MOV.U32 R7, RZ, RZ, R3 ;  /* 0x000000ffff077224 */ /* 0x000fce00078e0003 */
.L_x_111:
[----:B------:R-:W0:Y:S01]  /*52f0*/  S2R R15, SR_CgaCtaId ;  /* 0x00000000000f7919 */ /* 0x000e220000008800 */
[----:B------:R-:W-:Y:S02]  /*5300*/  MOV R14, 0x400 ;  /* 0x00000400000e7802 */ /* 0x000fe40000000f00 */
[----:B------:R-:W-:Y:S02]  /*5310*/  LOP3.LUT P1, RZ, R18, 0x7f, RZ, 0xc0, !PT ;  /* 0x0000007f12ff7812 */ /* 0x000fe4000782c0ff */
[----:B0-----:R-:W-:Y:S02]  /*5320*/  LEA R22, R15, R14, 0x18 ;  /* 0x0000000e0f167211 */ /* 0x001fe400078ec0ff */
[----:B------:R-:W-:-:S09]  /*5330*/  SHF.L.U32 R14, R5, 0x1f, RZ ;  /* 0x0000001f050e7819 */ /* 0x000fd200000006ff */
[----:B------:R-:W0:Y:S01]  /*5340*/  @!P1 LDC R15, c[0x0][0x500] ;  /* 0x00014000ff0f9b82 */ /* 0x000e220000000800 */
[----:B------:R-:W-:-:S04]  /*5350*/  IMAD R23, R7, 0x8, R22 ;  /* 0x0000000807177824 */ /* 0x000fc800078e0216 */
[----:B------:R-:W1:Y:S02]  /*5360*/  SYNCS.PHASECHK.TRANS64.TRYWAIT P0, [R23+URZ+0x48], R14 ;  /* 0x0000480e170075a7 */ /* 0x000e64000800017f */
[----:B-1----:R-:W-:Y:S05]  /*5370*/  @!P0 BRA `(.L_x_109) ;  /* 0x0000001000288947 */ /* 0x002fea0003800000 */
.L_x_133:
[----:B-1----:R-:W-:Y:S01]  /*5380*/  PRMT R14, R8, 0x9910, RZ ;  /* 0x00009910080e7816 */ /* 0x002fe200000000ff */
[----:B0-----:R0:W-:Y:S03]  /*5390*/  @!P1 SYNCS.ARRIVE.TRANS64 RZ, [R23+URZ], R15 ;  /* 0x0000000f17ff99a7 */ /* 0x0011e6000800003f */
[----:B------:R-:W-:-:S13]  /*53a0*/  ISETP.NE.AND P0, PT, R14, 0x2, PT ;  /* 0x000000020e00780c */ /* 0x000fda0003f05270 */
[----:B0-----:R-:W-:Y:S05]  /*53b0*/  @P0 BRA `(.L_x_110) ;  /* 0x0000000000040947 */ /* 0x001fea0003800000 */
[----:B------:R-:W-:Y:S01]  /*53c0*/  BPT.TRAP 0x1 ;  /* 0x000000040000795c */ /* 0x000fe20000300000 */
.L_x_110:
[----:B------:R-:W-:Y:S01]  /*53d0*/  IMAD R14, R7, 0x1000, R12 ;  /* 0x00001000070e7824 */ /* 0x000fe200078e020c */
[----:B------:R-:W-:Y:S01]  /*53e0*/  R2UR UR9, R23 ;  /* 0x00000000170972ca */ /* 0x000fe200000e0000 */
[--C-:B------:R-:W-:Y:S01]  /*53f0*/  IMAD R15, R7, 0x4000, R22.reuse ;  /* 0x00004000070f7824 */ /* 0x100fe200078e0216 */
[----:B------:R-:W-:Y:S01]  /*5400*/  UIADD3 UR4, UP0, UR22, 0xf0, URZ ;  /* 0x000000f016047890 */ /* 0x000fe2000ff1e03f */
[----:B------:R-:W-:Y:S01]  /*5410*/  IMAD R14, R14, 0x2, R22 ;  /* 0x000000020e0e7824 */ /* 0x000fe200078e0216 */
[----:B------:R-:W-:Y:S01]  /*5420*/  R2UR UR11, R21 ;  /* 0x00000000150b72ca */ /* 0x000fe200000e0000 */
[----:B------:R-:W-:Y:S01]  /*5430*/  VIADD R4, R4, 0xffffffff ;  /* 0xffffffff04047836 */ /* 0x000fe20000000000 */
[----:B------:R-:W-:Y:S01]  /*5440*/  R2UR UR5, R15 ;  /* 0x000000000f0572ca */ /* 0x000fe200000e0000 */
[----:B------:R-:W-:Y:S01]  /*5450*/  UIADD3 UR24, UP1, UR22, 0x1f0, URZ ;  /* 0x000001f016187890 */ /* 0x000fe2000ff3e03f */
[----:B------:R-:W-:Y:S01]  /*5460*/  R2UR UR8, R14 ;  /* 0x000000000e0872ca */ /* 0x000fe200000e0000 */
[----:B------:R-:W-:Y:S01]  /*5470*/  VIADD R7, R7, 0x1 ;  /* 0x0000000107077836 */ /* 0x000fe20000000000 */
[----:B------:R-:W-:Y:S01]  /*5480*/  R2UR UR10, R24 ;  /* 0x00000000180a72ca */ /* 0x000fe200000e0000 */
[----:B------:R-:W-:Y:S01]  /*5490*/  UIADD3.X UR25, URZ, UR23, URZ, UP1, !UPT ;  /* 0x000000173f197290 */ /* 0x000fe20008ffe43f */
[----:B------:R-:W-:Y:S01]  /*54a0*/  R2UR UR12, R6 ;  /* 0x00000000060c72ca */ /* 0x000fe200000e0000 */
[----:B------:R-:W-:Y:S01]  /*54b0*/  UMOV UR6, 0x0 ;  /* 0x0000000000067882 */ /* 0x000fe20000000000 */
[----:B------:R-:W-:Y:S01]  /*54c0*/  R2UR UR19, R20 ;  /* 0x00000000141372ca */ /* 0x000fe200000e0000 */
[----:B------:R-:W-:Y:S01]  /*54d0*/  UMOV UR7, 0x10000000 ;  /* 0x1000000000077882 */ /* 0x000fe20000000000 */
[----:B------:R-:W-:Y:S01]  /*54e0*/  ISETP.GT.AND P1, PT, R4, 0x1, PT ;  /* 0x000000010400780c */ /* 0x000fe20003f24270 */
[----:B------:R-:W-:Y:S01]  /*54f0*/  UMOV UR26, 0xff0000 ;  /* 0x00ff0000001a7882 */ /* 0x000fe20000000000 */
[C---:B------:R-:W-:Y:S01]  /*5500*/  ISETP.NE.AND P0, PT, R7.reuse, 0x9, PT ;  /* 0x000000090700780c */ /* 0x040fe20003f05270 */
[----:B------:R-:W-:Y:S01]  /*5510*/  UIADD3 UR14, UR5, 0x180, URZ ;  /* 0x00000180050e7890 */ /* 0x000fe2000fffe03f */
[----:B------:R-:W-:Y:S01]  /*5520*/  VIADD R24, R24, 0x40 ;  /* 0x0000004018187836 */ /* 0x000fe20000000000 */
[----:B------:R-:W-:Y:S01]  /*5530*/  UIADD3.X UR5, URZ, UR23, URZ, UP0, !UPT ;  /* 0x000000173f057290 */ /* 0x000fe200087fe43f */
[----:B------:R-:W-:Y:S01]  /*5540*/  SEL R14, RZ, 0x1, P0 ;  /* 0x00000001ff0e7807 */ /* 0x000fe20000000000 */
[----:B------:R-:W-:Y:S01]  /*5550*/  UIADD3 UR15, UR8, 0x24180, URZ ;  /* 0x00024180080f7890 */ /* 0x000fe2000fffe03f */
[----:B------:R-:W-:-:S02]  /*5560*/  SEL R7, R7, RZ, P0 ;  /* 0x000000ff07077207 */ /* 0x000fc40000000000 */
[----:B------:R-:W-:Y:S01]  /*5570*/  UMOV UR8, UR14 ;  /* 0x0000000e00087c82 */ /* 0x000fe20008000000 */
[----:B------:R-:W-:-:S03]  /*5580*/  LOP3.LUT R5, R5, R14, RZ, 0x3c, !PT ;  /* 0x0000000e05057212 */ /* 0x000fc600078e3cff */
[----:B------:R0:W-:Y:S02]  /*5590*/  UTMALDG.3D [UR8], [UR4], desc[UR6] ;  /* 0x00000608040075b4 */ /* 0x0001e40008011000 */
[----:B0-----:R-:W-:Y:S01]  /*55a0*/  UMOV UR8, UR15 ;  /* 0x0000000f00087c82 */ /* 0x001fe20008000000 */
[----:B------:R-:W-:Y:S02]  /*55b0*/  UMOV UR11, UR19 ;  /* 0x00000013000b7c82 */ /* 0x000fe40008000000 */
[----:B------:R0:W-:Y:S02]  /*55c0*/  UTMALDG.3D.MULTICAST [UR8], [UR24], UR26, desc[UR6] ;  /* 0x00000608180073b4 */ /* 0x0001e4000801181a */
[----:B0-----:R-:W-:Y:S05]  /*55d0*/  @P1 BRA `(.L_x_111) ;  /* 0xfffffffc00441947 */ /* 0x001fea000383ffff */
.L_x_108:
[----:B------:R-:W-:Y:S05]  /*55e0*/  BSYNC B1 ;  /* 0x0000000000017941 */ /* 0x000fea0003800000 */
.L_x_107:
[----:B------:R-:W-:Y:S01]  /*55f0*/  LOP3.LUT P1, RZ, R9, 0xff, RZ, 0xc0, !PT ;  /* 0x000000ff09ff7812 */ /* 0x000fe2000782c0ff */
[C---:B------:R-:W-:Y:S01]  /*5600*/  IMAD.IADD R6, R10.reuse, 0x1, R3 ;  /* 0x000000010a067824 */ /* 0x040fe200078e0203 */
[----:B------:R-:W-:Y:S01]  /*5610*/  ULDC.64 UR4, c[0x0][0x650] ;  /* 0x0001940000047ab9 */ /* 0x000fe20000000a00 */
[----:B------:R-:W-:Y:S01]  /*5620*/  ISETP.GE.U32.AND P2, PT, R10, 0x9, PT ;  /* 0x000000090a00780c */ /* 0x000fe20003f46070 */
[----:B------:R-:W-:Y:S01]  /*5630*/  BSSY B1, `(.L_x_112) ;  /* 0x000006c000017945 */ /* 0x000fe20003800000 */
[----:B------:R-:W-:Y:S01]  /*5640*/  IMAD.MOV.U32 R21, RZ, RZ, -0x1 ;  /* 0xffffffffff157424 */ /* 0x000fe200078e00ff */
[----:B------:R-:W-:Y:S01]  /*5650*/  ISETP.GT.U32.AND P0, PT, R6, 0x8, PT ;  /* 0x000000080600780c */ /* 0x000fe20003f04070 */
[----:B------:R-:W-:Y:S01]  /*5660*/  IMAD.MOV.U32 R20, RZ, RZ, -0x1 ;  /* 0xffffffffff147424 */ /* 0x000fe200078e00ff */
[----:B------:R-:W-:Y:S02]  /*5670*/  PRMT R9, RZ, 0x7610, R9 ;  /* 0x00007610ff097816 */ /* 0x000fe40000000009 */
[----:B------:R-:W-:-:S03]  /*5680*/  ISETP.LT.U32.AND P0, PT, R10, 0x9, P0 ;  /* 0x000000090a00780c */ /* 0x000fc60000701070 */
[----:B------:R-:W0:Y:S01]  /*5690*/  @P1 S2R R5, SR_CgaCtaId ;  /* 0x0000000000051919 */ /* 0x000e220000008800 */
[----:B------:R-:W-:-:S04]  /*56a0*/  @P1 MOV R4, 0x400 ;  /* 0x0000040000041802 */ /* 0x000fc80000000f00 */
[----:B0-----:R-:W-:Y:S01]  /*56b0*/  @P1 LEA R3, R5, R4, 0x18 ;  /* 0x0000000405031211 */ /* 0x001fe200078ec0ff */
[----:B------:R-:W-:-:S03]  /*56c0*/  IMAD.WIDE.U32 R4, R6, 0x38e38e39, RZ ;  /* 0x38e38e3906047825 */ /* 0x000fc600078e00ff */
[----:B------:R0:W-:Y:S01]  /*56d0*/  @P1 SYNCS.ARRIVE.TRANS64.A1T0 RZ, [R3+URZ+0xa8], RZ ;  /* 0x0000a8ff03ff19a7 */ /* 0x0001e2000810003f */
[----:B------:R-:W-:Y:S02]  /*56e0*/  IADD3 R16, P1, R16, UR20, RZ ;  /* 0x0000001410107c10 */ /* 0x000fe4000ff3e0ff */
[----:B------:R-:W-:Y:S02]  /*56f0*/  SHF.R.U32.HI R5, RZ, 0x1, R5 ;  /* 0x00000001ff057819 */ /* 0x000fe40000011605 */
[----:B------:R-:W-:Y:S02]  /*5700*/  IADD3.X R17, R17, UR13, RZ, P1, !PT ;  /* 0x0000000d11117c10 */ /* 0x000fe40008ffe4ff */
[----:B------:R-:W-:Y:S02]  /*5710*/  PRMT R4, RZ, 0x7610, R4 ;  /* 0x00007610ff047816 */ /* 0x000fe40000000004 */
[----:B0-----:R-:W-:Y:S02]  /*5720*/  SEL R3, RZ, 0x1, !P0 ;  /* 0x00000001ff037807 */ /* 0x001fe40004000000 */
[----:B------:R-:W-:-:S02]  /*5730*/  ISETP.GE.U32.AND P0, PT, R16, UR4, PT ;  /* 0x0000000410007c0c */ /* 0x000fc4000bf06070 */
[----:B------:R-:W-:Y:S01]  /*5740*/  LOP3.LUT R0, R0, R3, RZ, 0x3c, !PT ;  /* 0x0000000300007212 */ /* 0x000fe200078e3cff */
[----:B------:R-:W-:Y:S01]  /*5750*/  IMAD R3, R5, -0x9, R6 ;  /* 0xfffffff705037824 */ /* 0x000fe200078e0206 */
[----:B------:R-:W-:Y:S01]  /*5760*/  ISETP.GE.U32.AND.EX P0, PT, R17, UR5, PT, P0 ;  /* 0x0000000511007c0c */ /* 0x000fe2000bf06100 */
[----:B------:R-:W-:Y:S01]  /*5770*/  IMAD.MOV.U32 R6, RZ, RZ, -0x1 ;  /* 0xffffffffff067424 */ /* 0x000fe200078e00ff */
[----:B------:R-:W-:-:S11]  /*5780*/  @P2 LOP3.LUT R0, R0, 0x1, R5, 0x78, !PT ;  /* 0x0000000100002812 */ /* 0x000fd600078e7805 */
[----:B------:R-:W-:Y:S05]  /*5790*/  @P0 BRA `(.L_x_113) ;  /* 0x0000000400540947 */ /* 0x000fea0003800000 */
[----:B------:R-:W0:Y:S01]  /*57a0*/  S2R R15, SR_CTAID.X ;  /* 0x00000000000f7919 */ /* 0x000e220000002500 */
[----:B------:R-:W-:Y:S01]  /*57b0*/  ULDC.64 UR4, c[0x0][0x628] ;  /* 0x00018a0000047ab9 */ /* 0x000fe20000000a00 */
[----:B------:R-:W-:Y:S01]  /*57c0*/  ULDC UR7, c[0x0][0x630] ;  /* 0x00018c0000077ab9 */ /* 0x000fe20000000800 */
[----:B------:R-:W-:Y:S01]  /*57d0*/  ISETP.NE.U32.AND P0, PT, RZ, UR4, PT ;  /* 0x00000004ff007c0c */ /* 0x000fe2000bf05070 */
[----:B------:R-:W1:Y:S01]  /*57e0*/  S2R R20, SR_CTAID.Y ;  /* 0x0000000000147919 */ /* 0x000e620000002600 */
[----:B------:R-:W-:Y:S01]  /*57f0*/  ULDC UR8, c[0x0][0x150] ;  /* 0x0000540000087ab9 */ /* 0x000fe20000000800 */
[----:B------:R-:W-:Y:S01]  /*5800*/  IMAD.MOV.U32 R4, RZ, RZ, R16 ;  /* 0x000000ffff047224 */ /* 0x000fe200078e0010 */
[----:B------:R-:W-:Y:S01]  /*5810*/  ISETP.NE.AND.EX P0, PT, RZ, UR5, PT, P0 ;  /* 0x00000005ff007c0c */ /* 0x000fe2000bf05300 */
[----:B------:R-:W-:Y:S01]  /*5820*/  IMAD.MOV.U32 R5, RZ, RZ, R17 ;  /* 0x000000ffff057224 */ /* 0x000fe200078e0011 */
[----:B0-----:R-:W-:-:S11]  /*5830*/  I2FP.F32.U32 R22, R15 ;  /* 0x0000000f00167245 */ /* 0x001fd60000201000 */
[----:B------:R-:W-:Y:S05]  /*5840*/  @!P0 BRA `(.L_x_114) ;  /* 0x0000000000288947 */ /* 0x000fea0003800000 */
[----:B------:R-:W-:Y:S02]  /*5850*/  ULDC UR6, c[0x0][0x634] ;  /* 0x00018d0000067ab9 */ /* 0x000fe40000000800 */
[----:B------:R-:W-:-:S05]  /*5860*/  IADD3 R5, P0, R16, UR6, RZ ;  /* 0x0000000610057c10 */ /* 0x000fca000ff1e0ff */
[----:B------:R-:W-:-:S04]  /*5870*/  IMAD.X R21, RZ, RZ, R17, P0 ;  /* 0x000000ffff157224 */ /* 0x000fc800000e0611 */
[----:B------:R-:W-:-:S04]  /*5880*/  IMAD.WIDE.U32 R6, R21, UR4, RZ ;  /* 0x0000000415067c25 */ /* 0x000fc8000f8e00ff */
[----:B------:R-:W-:-:S04]  /*5890*/  IMAD.WIDE.U32 R6, P0, R5, UR5, R6 ;  /* 0x0000000505067c25 */ /* 0x000fc8000f800006 */
[----:B------:R-:W-:-:S04]  /*58a0*/  IMAD.WIDE.U32 R4, R5, UR4, RZ ;  /* 0x0000000405047c25 */ /* 0x000fc8000f8e00ff */
[----:B------:R-:W-:Y:S01]  /*58b0*/  IMAD.MOV.U32 R4, RZ, RZ, R7 ;  /* 0x000000ffff047224 */ /* 0x000fe200078e0007 */
[----:B------:R-:W-:Y:S01]  /*58c0*/  IADD3 RZ, P1, R5, R6, RZ ;  /* 0x0000000605ff7210 */ /* 0x000fe20007f3e0ff */
[----:B------:R-:W-:-:S04]  /*58d0*/  IMAD.X R5, RZ, RZ, RZ, P0 ;  /* 0x000000ffff057224 */ /* 0x000fc800000e06ff */
[----:B------:R-:W-:-:S08]  /*58e0*/  IMAD.WIDE.U32.X R4, R21, UR5, R4, P1 ;  /* 0x0000000515047c25 */ /* 0x000fd000088e0404 */
.L_x_114:
[--C-:B------:R-:W-:Y:S01]  /*58f0*/  SHF.R.U64 R14, R4, UR7, R5.reuse ;  /* 0x00000007040e7c19 */ /* 0x100fe20008001205 */
[----:B------:R-:W-:Y:S01]  /*5900*/  FMUL R22, R22, UR8 ;  /* 0x0000000816167c20 */ /* 0x000fe20008400000 */
[----:B------:R-:W-:Y:S01]  /*5910*/  SHF.R.U32.HI R4, RZ, UR7, R5 ;  /* 0x00000007ff047c19 */ /* 0x000fe20008011605 */
[----:B------:R-:W0:Y:S01]  /*5920*/  LDC R6, c[0x0][0x144] ;  /* 0x00005100ff067b82 */ /* 0x000e220000000800 */
[----:B------:R-:W-:Y:S01]  /*5930*/  IADD3 R5, P0, RZ, -R14, RZ ;  /* 0x8000000eff057210 */ /* 0x000fe20007f1e0ff */
[----:B------:R-:W-:Y:S01]  /*5940*/  ULDC UR6, c[0x0][0x154] ;  /* 0x0000550000067ab9 */ /* 0x000fe20000000800 */
[----:B-1----:R-:W-:Y:S01]  /*5950*/  I2FP.F32.U32 R7, R20 ;  /* 0x0000001400077245 */ /* 0x002fe20000201000 */
[----:B------:R-:W1:Y:S01]  /*5960*/  F2I.U32.TRUNC.NTZ R22, R22 ;  /* 0x0000001600167305 */ /* 0x000e62000020f000 */
[----:B------:R-:W-:Y:S01]  /*5970*/  ULDC.64 UR4, c[0x0][0x620] ;  /* 0x0001880000047ab9 */ /* 0x000fe20000000a00 */
[----:B------:R-:W-:Y:S01]  /*5980*/  IMAD.X R4, RZ, RZ, ~R4, P0 ;  /* 0x000000ffff047224 */ /* 0x000fe200000e0e04 */
[----:B------:R-:W-:Y:S01]  /*5990*/  ISETP.NE.AND P2, PT, R2, 0x1, PT ;  /* 0x000000010200780c */ /* 0x000fe20003f45270 */
[----:B------:R-:W-:Y:S01]  /*59a0*/  FMUL R23, R7, UR6 ;  /* 0x0000000607177c20 */ /* 0x000fe20008400000 */
[----:B------:R-:W2:Y:S01]  /*59b0*/  LDC R25, c[0x0][0x148] ;  /* 0x00005200ff197b82 */ /* 0x000ea20000000800 */
[----:B------:R-:W-:Y:S01]  /*59c0*/  IMAD R4, R4, UR4, RZ ;  /* 0x0000000404047c24 */ /* 0x000fe2000f8e02ff */
[----:B------:R-:W-:-:S02]  /*59d0*/  ULDC.64 UR6, c[0x0][0x640] ;  /* 0x0001900000067ab9 */ /* 0x000fc40000000a00 */
[----:B------:R-:W-:Y:S01]  /*59e0*/  ISETP.NE.U32.AND P0, PT, RZ, UR6, PT ;  /* 0x00000006ff007c0c */ /* 0x000fe2000bf05070 */
[----:B------:R-:W3:Y:S01]  /*59f0*/  F2I.U32.TRUNC.NTZ R23, R23 ;  /* 0x0000001700177305 */ /* 0x000ee2000020f000 */
[C---:B------:R-:W-:Y:S02]  /*5a00*/  IMAD R7, R5.reuse, UR5, R4 ;  /* 0x0000000505077c24 */ /* 0x040fe4000f8e0204 */
[----:B------:R-:W-:Y:S01]  /*5a10*/  IMAD.WIDE.U32 R4, R5, UR4, R16 ;  /* 0x0000000405047c25 */ /* 0x000fe2000f8e0010 */
[----:B------:R-:W-:Y:S01]  /*5a20*/  ULDC UR4, c[0x0][0x618] ;  /* 0x0001860000047ab9 */ /* 0x000fe20000000800 */
[----:B------:R-:W-:Y:S02]  /*5a30*/  ISETP.NE.AND.EX P0, PT, RZ, UR7, PT, P0 ;  /* 0x00000007ff007c0c */ /* 0x000fe4000bf05300 */
[----:B------:R-:W-:Y:S02]  /*5a40*/  IMAD.IADD R5, R5, 0x1, R7 ;  /* 0x0000000105057824 */ /* 0x000fe400078e0207 */
[----:B-1----:R-:W-:-:S03]  /*5a50*/  IMAD.MOV R22, RZ, RZ, -R22 ;  /* 0x000000ffff167224 */ /* 0x002fc600078e0a16 */
[----:B------:R-:W-:Y:S01]  /*5a60*/  SHF.R.U64 R21, R4, UR4, R5 ;  /* 0x0000000404157c19 */ /* 0x000fe20008001205 */
[----:B0-----:R-:W-:Y:S01]  /*5a70*/  IMAD R15, R6, R22, R15 ;  /* 0x00000016060f7224 */ /* 0x001fe200078e020f */
[----:B------:R-:W-:Y:S01]  /*5a80*/  SHF.R.U32.HI R4, RZ, UR4, R5 ;  /* 0x00000004ff047c19 */ /* 0x000fe20008011605 */
[----:B------:R-:W-:Y:S01]  /*5a90*/  ULDC UR4, c[0x0][0x608] ;  /* 0x0001820000047ab9 */ /* 0x000fe20000000800 */
[----:B---3--:R-:W-:Y:S02]  /*5aa0*/  IMAD.MOV R6, RZ, RZ, -R23 ;  /* 0x000000ffff067224 */ /* 0x008fe400078e0a17 */
[--C-:B------:R-:W-:Y:S02]  /*5ab0*/  SHF.R.U64 R22, R21, UR4, R4.reuse ;  /* 0x0000000415167c19 */ /* 0x100fe40008001204 */
[----:B------:R-:W-:Y:S01]  /*5ac0*/  SHF.R.U32.HI R5, RZ, UR4, R4 ;  /* 0x00000004ff057c19 */ /* 0x000fe20008011604 */
[----:B------:R-:W-:Y:S01]  /*5ad0*/  ULDC UR4, c[0x0][0x658] ;  /* 0x0001960000047ab9 */ /* 0x000fe20000000800 */
[----:B--2---:R-:W-:-:S02]  /*5ae0*/  @P2 IMAD R15, R25, R6, R20 ;  /* 0x00000006190f2224 */ /* 0x004fc400078e0214 */
[--C-:B------:R-:W-:Y:S02]  /*5af0*/  SHF.R.U64 R20, R22, UR4, R5.reuse ;  /* 0x0000000416147c19 */ /* 0x100fe40008001205 */
[----:B------:R-:W-:-:S03]  /*5b00*/  SHF.R.U32.HI R23, RZ, UR4, R5 ;  /* 0x00000004ff177c19 */ /* 0x000fc60008011605 */
[----:B------:R-:W-:Y:S02]  /*5b10*/  IMAD.MOV.U32 R6, RZ, RZ, R20 ;  /* 0x000000ffff067224 */ /* 0x000fe400078e0014 */
[----:B------:R-:W-:Y:S01]  /*5b20*/  IMAD.MOV.U32 R5, RZ, RZ, R23 ;  /* 0x000000ffff057224 */ /* 0x000fe200078e0017 */
[----:B------:R-:W-:Y:S06]  /*5b30*/  @!P0 BRA `(.L_x_115) ;  /* 0x00000000002c8947 */ /* 0x000fec0003800000 */
        /* <DEDUP_REMOVED lines=9> */
[----:B------:R-:W-:-:S04]  /*5bd0*/  IMAD.WIDE.U32.X R4, R23, UR7, R4, P1 ;  /* 0x0000000717047c25 */ /* 0x000fc800088e0404 */
[----:B------:R-:W-:-:S07]  /*5be0*/  IMAD.MOV.U32 R6, RZ, RZ, R4 ;  /* 0x000000ffff067224 */ /* 0x000fce00078e0004 */
.L_x_115:
[----:B------:R-:W-:Y:S01]  /*5bf0*/  ULDC UR4, c[0x0][0x648] ;  /* 0x0001920000047ab9 */ /* 0x000fe20000000800 */
[----:B------:R-:W-:Y:S01]  /*5c00*/  LOP3.LUT R4, R22, UR17, RZ, 0xc0, !PT ;  /* 0x0000001116047c12 */ /* 0x000fe2000f8ec0ff */
[----:B------:R-:W-:Y:S01]  /*5c10*/  ULDC UR5, c[0x0][0x610] ;  /* 0x0001840000057ab9 */ /* 0x000fe20000000800 */
[----:B------:R-:W-:Y:S01]  /*5c20*/  SHF.R.U64 R5, R6, UR4, R5 ;  /* 0x0000000406057c19 */ /* 0x000fe20008001205 */
[----:B------:R-:W-:Y:S01]  /*5c30*/  ULDC UR4, c[0x0][0x638] ;  /* 0x00018e0000047ab9 */ /* 0x000fe20000000800 */
[----:B------:R-:W-:-:S03]  /*5c40*/  LOP3.LUT R21, R21, UR16, RZ, 0xc0, !PT ;  /* 0x0000001015157c12 */ /* 0x000fc6000f8ec0ff */
[----:B------:R-:W-:Y:S02]  /*5c50*/  IMAD.MOV R7, RZ, RZ, -R5 ;  /* 0x000000ffff077224 */ /* 0x000fe400078e0a05 */
[----:B------:R-:W-:Y:S02]  /*5c60*/  IMAD R4, R5, UR18, R4 ;  /* 0x0000001205047c24 */ /* 0x000fe4000f8e0204 */
[----:B------:R-:W-:Y:S01]  /*5c70*/  IMAD R20, R7, UR4, R20 ;  /* 0x0000000407147c24 */ /* 0x000fe2000f8e0214 */
[----:B------:R-:W-:Y:S01]  /*5c80*/  ULDC UR4, c[0x0][0x600] ;  /* 0x0001800000047ab9 */ /* 0x000fe20000000800 */
[----:B------:R-:W-:Y:S02]  /*5c90*/  IMAD R15, R4, UR5, R15 ;  /* 0x00000005040f7c24 */ /* 0x000fe4000f8e020f */
[----:B------:R-:W-:Y:S02]  /*5ca0*/  IMAD R6, R20, UR4, R21 ;  /* 0x0000000414067c24 */ /* 0x000fe4000f8e0215 */
[----:B------:R-:W-:-:S03]  /*5cb0*/  IMAD.MOV.U32 R4, RZ, RZ, 0x1 ;  /* 0x00000001ff047424 */ /* 0x000fc600078e00ff */
[----:B------:R-:W-:Y:S02]  /*5cc0*/  SEL R20, R6, R15, !P2 ;  /* 0x0000000f06147207 */ /* 0x000fe40005000000 */
[----:B------:R-:W-:Y:S01]  /*5cd0*/  SEL R21, R15, R6, !P2 ;  /* 0x000000060f157207 */ /* 0x000fe20005000000 */
[----:B------:R-:W-:-:S07]  /*5ce0*/  IMAD.MOV.U32 R6, RZ, RZ, R14 ;  /* 0x000000ffff067224 */ /* 0x000fce00078e000e */
.L_x_113:
[----:B------:R-:W-:Y:S05]  /*5cf0*/  BSYNC B1 ;  /* 0x0000000000017941 */ /* 0x000fea0003800000 */
.L_x_112:
[----:B------:R-:W-:-:S13]  /*5d00*/  LOP3.LUT P0, RZ, R4, 0xff, RZ, 0xc0, !PT ;  /* 0x000000ff04ff7812 */ /* 0x000fda000780c0ff */
[----:B------:R-:W-:Y:S05]  /*5d10*/  @P0 BRA `(.L_x_116) ;  /* 0xfffffff400400947 */ /* 0x000fea000383ffff */
[----:B------:R-:W-:Y:S05]  /*5d20*/  BSYNC B0 ;  /* 0x0000000000007941 */ /* 0x000fea0003800000 */
.L_x_105:
[----:B------:R-:W-:-:S03]  /*5d30*/  UMOV UR4, 0xffffffff ;  /* 0xffffffff00047882 */ /* 0x000fc60000000000 */
[----:B------:R-:W-:Y:S05]  /*5d40*/  BRA.DIV UR4, `(.L_x_117) ;  /* 0x0000000604c87947 */ /* 0x000fea000b800000 */
[----:B------:R-:W-:-:S13]  /*5d50*/  ELECT P6, URZ, PT ;  /* 0x00000000003f782f */ /* 0x000fda00038c0000 */
.L_x_136:
[----:B------:R-:W-:Y:S04]  /*5d60*/  BSSY B0, `(.L_x_118) ;  /* 0x0000058000007945 */ /* 0x000fe80003800000 */
[----:B------:R-:W-:Y:S05]  /*5d70*/  @!P6 BRA `(.L_x_119) ;  /* 0x000000040058e947 */ /* 0x000fea0003800000 */
[----:B------:R-:W-:-:S04]  /*5d80*/  LOP3.LUT R19, R19, 0x2, RZ, 0xfc, !PT ;  /* 0x0000000213137812 */ /* 0x000fc800078efcff */
[----:B------:R-:W-:-:S13]  /*5d90*/  ISETP.NE.AND P0, PT, R19, 0x3, PT ;  /* 0x000000031300780c */ /* 0x000fda0003f05270 */
[----:B------:R-:W-:Y:S05]  /*5da0*/  @!P0 BRA `(.L_x_120) ;  /* 0x0000000000048947 */ /* 0x000fea0003800000 */
[----:B------:R-:W-:Y:S01]  /*5db0*/  BPT.TRAP 0x1 ;  /* 0x000000040000795c */ /* 0x000fe20000300000 */
.L_x_120:
[----:B------:R-:W0:Y:S01]  /*5dc0*/  S2R R5, SR_CgaCtaId ;  /* 0x0000000000057919 */ /* 0x000e220000008800 */
[----:B------:R-:W-:Y:S02]  /*5dd0*/  MOV R2, 0x400 ;  /* 0x0000040000027802 */ /* 0x000fe40000000f00 */
[----:B------:R-:W-:Y:S02]  /*5de0*/  SHF.L.U32 R4, R0, 0x1f, RZ ;  /* 0x0000001f00047819 */ /* 0x000fe400000006ff */
[----:B0-----:R-:W-:-:S05]  /*5df0*/  LEA R2, R5, R2, 0x18 ;  /* 0x0000000205027211 */ /* 0x001fca00078ec0ff */
[----:B------:R-:W-:-:S04]  /*5e00*/  VIADD R2, R2, 0x48 ;  /* 0x0000004802027836 */ /* 0x000fc80000000000 */
[C---:B------:R-:W-:Y:S02]  /*5e10*/  IMAD R7, R3.reuse, 0x8, R2 ;  /* 0x0000000803077824 */ /* 0x040fe400078e0202 */
[----:B------:R-:W-:Y:S02]  /*5e20*/  VIADD R3, R3, 0x1 ;  /* 0x0000000103037836 */ /* 0x000fe40000000000 */
[----:B------:R-:W0:Y:S03]  /*5e30*/  SYNCS.PHASECHK.TRANS64.TRYWAIT P0, [R7+URZ], R4 ;  /* 0x00000004070075a7 */ /* 0x000e26000800017f */
[----:B------:R-:W-:-:S04]  /*5e40*/  ISETP.NE.AND P1, PT, R3, 0x9, PT ;  /* 0x000000090300780c */ /* 0x000fc80003f25270 */
[----:B------:R-:W-:Y:S02]  /*5e50*/  SEL R5, RZ, 0x1, P1 ;  /* 0x00000001ff057807 */ /* 0x000fe40000800000 */
[----:B------:R-:W-:Y:S02]  /*5e60*/  SEL R3, R3, RZ, P1 ;  /* 0x000000ff03037207 */ /* 0x000fe40000800000 */
[----:B------:R-:W-:-:S03]  /*5e70*/  LOP3.LUT R6, R0, R5, RZ, 0x3c, !PT ;  /* 0x0000000500067212 */ /* 0x000fc600078e3cff */
[----:B------:R-:W-:Y:S01]  /*5e80*/  IMAD R8, R3, 0x8, R2 ;  /* 0x0000000803087824 */ /* 0x000fe200078e0202 */
[----:B------:R-:W-:Y:S01]  /*5e90*/  SHF.L.U32 R5, R6, 0x1f, RZ ;  /* 0x0000001f06057819 */ /* 0x000fe200000006ff */
[----:B0-----:R-:W-:Y:S06]  /*5ea0*/  @!P0 BRA `(.L_x_121) ;  /* 0x0000000400908947 */ /* 0x001fec0003800000 */
.L_x_137:
[----:B------:R-:W1:Y:S01]  /*5eb0*/  SYNCS.PHASECHK.TRANS64.TRYWAIT P0, [R8+URZ], R5 ;  /* 0x00000005080075a7 */ /* 0x000e62000800017f */
[----:B------:R-:W-:-:S05]  /*5ec0*/  VIADD R0, R3, 0x1 ;  /* 0x0000000103007836 */ /* 0x000fca0000000000 */
[----:B------:R-:W-:-:S04]  /*5ed0*/  ISETP.NE.AND P1, PT, R0, 0x9, PT ;  /* 0x000000090000780c */ /* 0x000fc80003f25270 */
[----:B------:R-:W-:Y:S02]  /*5ee0*/  SEL R3, RZ, 0x1, P1 ;  /* 0x00000001ff037807 */ /* 0x000fe40000800000 */
[----:B0-----:R-:W-:Y:S02]  /*5ef0*/  SEL R7, R0, RZ, P1 ;  /* 0x000000ff00077207 */ /* 0x001fe40000800000 */
[----:B------:R-:W-:-:S03]  /*5f00*/  LOP3.LUT R6, R6, R3, RZ, 0x3c, !PT ;  /* 0x0000000306067212 */ /* 0x000fc600078e3cff */
[----:B------:R-:W-:Y:S01]  /*5f10*/  IMAD R9, R7, 0x8, R2 ;  /* 0x0000000807097824 */ /* 0x000fe200078e0202 */
[----:B------:R-:W-:Y:S01]  /*5f20*/  SHF.L.U32 R4, R6, 0x1f, RZ ;  /* 0x0000001f06047819 */ /* 0x000fe200000006ff */
[----:B-1----:R-:W-:Y:S06]  /*5f30*/  @!P0 BRA `(.L_x_122) ;  /* 0x0000000400808947 */ /* 0x002fec0003800000 */
.L_x_138:
[----:B------:R-:W1:Y:S01]  /*5f40*/  SYNCS.PHASECHK.TRANS64.TRYWAIT P0, [R9+URZ], R4 ;  /* 0x00000004090075a7 */ /* 0x000e62000800017f */
[----:B------:R-:W-:-:S05]  /*5f50*/  VIADD R0, R7, 0x1 ;  /* 0x0000000107007836 */ /* 0x000fca0000000000 */
[----:B------:R-:W-:-:S04]  /*5f60*/  ISETP.NE.AND P1, PT, R0, 0x9, PT ;  /* 0x000000090000780c */ /* 0x000fc80003f25270 */
[----:B------:R-:W-:Y:S02]  /*5f70*/  SEL R3, RZ, 0x1, P1 ;  /* 0x00000001ff037807 */ /* 0x000fe40000800000 */
[----:B------:R-:W-:Y:S02]  /*5f80*/  SEL R7, R0, RZ, P1 ;  /* 0x000000ff00077207 */ /* 0x000fe40000800000 */
[----:B------:R-:W-:-:S03]  /*5f90*/  LOP3.LUT R6, R6, R3, RZ, 0x3c, !PT ;  /* 0x0000000306067212 */ /* 0x000fc600078e3cff */
[----:B0-----:R-:W-:Y:S01]  /*5fa0*/  IMAD R8, R7, 0x8, R2 ;  /* 0x0000000807087824 */ /* 0x001fe200078e0202 */
[----:B------:R-:W-:Y:S01]  /*5fb0*/  SHF.L.U32 R5, R6, 0x1f, RZ ;  /* 0x0000001f06057819 */ /* 0x000fe200000006ff */
[----:B-1----:R-:W-:Y:S06]  /*5fc0*/  @!P0 BRA `(.L_x_123) ;  /* 0x0000000400708947 */ /* 0x002fec0003800000 */
.L_x_139:
        /* <DEDUP_REMOVED lines=9> */
.L_x_140:
        /* <DEDUP_REMOVED lines=9> */
.L_x_141:
        /* <DEDUP_REMOVED lines=9> */
.L_x_142:
[----:B------:R-:W1:Y:S01]  /*6180*/  SYNCS.PHASECHK.TRANS64.TRYWAIT P0, [R9+URZ], R4 ;  /* 0x00000004090075a7 */ /* 0x000e62000800017f */
[----:B------:R-:W-:-:S05]  /*6190*/  VIADD R0, R7, 0x1 ;  /* 0x0000000107007836 */ /* 0x000fca0000000000 */
[----:B------:R-:W-:-:S04]  /*61a0*/  ISETP.NE.AND P1, PT, R0, 0x9, PT ;  /* 0x000000090000780c */ /* 0x000fc80003f25270 */
[----:B------:R-:W-:Y:S02]  /*61b0*/  SEL R3, RZ, 0x1, P1 ;  /* 0x00000001ff037807 */ /* 0x000fe40000800000 */
[----:B------:R-:W-:Y:S02]  /*61c0*/  SEL R7, R0, RZ, P1 ;  /* 0x000000ff00077207 */ /* 0x000fe40000800000 */
[----:B------:R-:W-:-:S03]  /*61d0*/  LOP3.LUT R11, R6, R3, RZ, 0x3c, !PT ;  /* 0x00000003060b7212 */ /* 0x000fc600078e3cff */
[----:B------:R-:W-:Y:S01]  /*61e0*/  IMAD R6, R7, 0x8, R2 ;  /* 0x0000000807067824 */ /* 0x000fe200078e0202 */
[----:B0-----:R-:W-:Y:S01]  /*61f0*/  SHF.L.U32 R5, R11, 0x1f, RZ ;  /* 0x0000001f0b057819 */ /* 0x001fe200000006ff */
[----:B-1----:R-:W-:Y:S06]  /*6200*/  @!P0 BRA `(.L_x_127) ;  /* 0x0000000400308947 */ /* 0x002fec0003800000 */
.L_x_143:
[----:B------:R-:W1:Y:S01]  /*6210*/  SYNCS.PHASECHK.TRANS64.TRYWAIT P0, [R6+URZ], R5 ;  /* 0x00000005060075a7 */ /* 0x000e62000800017f */
[----:B------:R-:W-:-:S05]  /*6220*/  VIADD R0, R7, 0x1 ;  /* 0x0000000107007836 */ /* 0x000fca0000000000 */
[----:B------:R-:W-:-:S04]  /*6230*/  ISETP.NE.AND P1, PT, R0, 0x9, PT ;  /* 0x000000090000780c */ /* 0x000fc80003f25270 */
[----:B0-----:R-:W-:Y:S02]  /*6240*/  SEL R4, RZ, 0x1, P1 ;  /* 0x00000001ff047807 */ /* 0x001fe40000800000 */
[----:B------:R-:W-:Y:S02]  /*6250*/  SEL R3, R0, RZ, P1 ;  /* 0x000000ff00037207 */ /* 0x000fe40000800000 */
[----:B------:R-:W-:Y:S01]  /*6260*/  LOP3.LUT R0, R11, R4, RZ, 0x3c, !PT ;  /* 0x000000040b007212 */ /* 0x000fe200078e3cff */
[----:B-1----:R-:W-:Y:S06]  /*6270*/  @!P0 BRA `(.L_x_128) ;  /* 0x0000000400288947 */ /* 0x002fec0003800000 */
.L_x_144:
[----:B------:R-:W-:Y:S01]  /*6280*/  IMAD R3, R3, 0x8, R2 ;  /* 0x0000000803037824 */ /* 0x000fe200078e0202 */
[----:B------:R-:W-:-:S07]  /*6290*/  SHF.L.U32 R0, R0, 0x1f, RZ ;  /* 0x0000001f00007819 */ /* 0x000fce00000006ff */
.L_x_129:
[----:B-1----:R1:W2:Y:S02]  /*62a0*/  SYNCS.PHASECHK.TRANS64.TRYWAIT P0, [R3+URZ], R0 ;  /* 0x00000000030075a7 */ /* 0x0022a4000800017f */
[----:B--2---:R-:W-:Y:S05]  /*62b0*/  @!P0 NANOSLEEP.SYNCS 0x989680 ;  /* 0x009896800000895d */ /* 0x004fea0003900000 */
[----:B------:R-:W2:Y:S02]  /*62c0*/  @!P0 SYNCS.PHASECHK.TRANS64 P0, [R3+URZ], R0 ;  /* 0x00000000030085a7 */ /* 0x000ea4000800007f */
[----:B--2---:R-:W-:Y:S05]  /*62d0*/  @!P0 BRA `(.L_x_129) ;  /* 0xfffffffc00f08947 */ /* 0x004fea000383ffff */
.L_x_119:
[----:B------:R-:W-:Y:S05]  /*62e0*/  BSYNC B0 ;  /* 0x0000000000007941 */ /* 0x000fea0003800000 */
.L_x_118:
[----:B------:R-:W-:Y:S05]  /*62f0*/  EXIT ;  /* 0x000000000000794d */ /* 0x000fea0003800000 */
.L_x_22:
[----:B---3--:R3:W4:Y:S02]  /*6300*/  SYNCS.PHASECHK.TRANS64.TRYWAIT P1, [R3+URZ], R0 ;  /* 0x00000000030075a7 */ /* 0x008724000802017f */
[----:B----4-:R-:W-:Y:S05]  /*6310*/  @!P1 NANOSLEEP.SYNCS 0x989680 ;  /* 0x009896800000995d */ /* 0x010fea0003900000 */
[----:B------:R-:W4:Y:S02]  /*6320*/  @!P1 SYNCS.PHASECHK.TRANS64 P1, [R3+URZ], R0 ;  /* 0x00000000030095a7 */ /* 0x000f24000802007f */
[----:B----4-:R-:W-:Y:S05]  /*6330*/  @!P1 BRA `(.L_x_22) ;  /* 0xfffffffc00f09947 */ /* 0x010fea000383ffff */
[----:B------:R-:W-:Y:S05]  /*6340*/  BRA `(.L_x_21) ;  /* 0xffffffb000a47947 */ /* 0x000fea000383ffff */
.L_x_27:
[----:B-1----:R1:W2:Y:S02]  /*6350*/  SYNCS.PHASECHK.TRANS64.TRYWAIT P1, [R5+URZ], R4 ;  /* 0x00000004050075a7 */ /* 0x0022a4000802017f */
[----:B--2---:R-:W-:Y:S05]  /*6360*/  @!P1 NANOSLEEP.SYNCS 0x989680 ;  /* 0x009896800000995d */ /* 0x004fea0003900000 */
[----:B------:R-:W2:Y:S02]  /*6370*/  @!P1 SYNCS.PHASECHK.TRANS64 P1, [R5+URZ], R4 ;  /* 0x00000004050095a7 */ /* 0x000ea4000802007f */
[----:B--2---:R-:W-:Y:S05]  /*6380*/  @!P1 BRA `(.L_x_27) ;  /* 0xfffffffc00f09947 */ /* 0x004fea000383ffff */
[----:B------:R-:W-:Y:S05]  /*6390*/  BRA `(.L_x_26) ;  /* 0xffffffb400947947 */ /* 0x000fea000383ffff */
.L_x_106:
[----:B------:R-:W-:Y:S01]  /*63a0*/  BSSY B1, `(.L_x_130) ;  /* 0x0000006000017945 */ /* 0x000fe20003800000 */
[----:B------:R-:W-:-:S07]  /*63b0*/  IMAD.MOV.U32 R15, RZ, RZ, -0x1 ;  /* 0xffffffffff0f7424 */ /* 0x000fce00078e00ff */
[----:B------:R-:W-:Y:S05]  /*63c0*/  WARPSYNC.COLLECTIVE R15, `(.L_x_131) ;  /* 0x000000000f0c7348 */ /* 0x000fea0003c00000 */
[----:B------:R-:W-:Y:S02]  /*63d0*/  ELECT P6, UR62, PT ;  /* 0x00000000003e782f */ /* 0x000fe400038c0000 */
[----:B------:R-:W-:Y:S01]  /*63e0*/  MOV R14, UR62 ;  /* 0x0000003e000e7c02 */ /* 0x000fe20008000f00 */
[----:B------:R-:W-:Y:S10]  /*63f0*/  ENDCOLLECTIVE ;  /* 0x000000000000791b */ /* 0x000ff40003800000 */
.L_x_131:
[----:B------:R-:W-:Y:S05]  /*6400*/  BSYNC B1 ;  /* 0x0000000000017941 */ /* 0x000fea0003800000 */
.L_x_130:
[----:B------:R-:W-:Y:S05]  /*6410*/  BRA `(.L_x_132) ;  /* 0xffffffec008c7947 */ /* 0x000fea000383ffff */
.L_x_109:
[----:B-1----:R1:W2:Y:S02]  /*6420*/  SYNCS.PHASECHK.TRANS64.TRYWAIT P0, [R23+URZ+0x48], R14 ;  /* 0x0000480e170075a7 */ /* 0x0022a4000800017f */
[----:B--2---:R-:W-:Y:S05]  /*6430*/  @!P0 NANOSLEEP.SYNCS 0x989680 ;  /* 0x009896800000895d */ /* 0x004fea0003900000 */
[----:B------:R-:W2:Y:S02]  /*6440*/  @!P0 SYNCS.PHASECHK.TRANS64 P0, [R23+URZ+0x48], R14 ;  /* 0x0000480e170085a7 */ /* 0x000ea4000800007f */
[----:B--2---:R-:W-:Y:S05]  /*6450*/  @!P0 BRA `(.L_x_109) ;  /* 0xfffffffc00f08947 */ /* 0x004fea000383ffff */
[----:B------:R-:W-:Y:S05]  /*6460*/  BRA `(.L_x_133) ;  /* 0xffffffec00c47947 */ /* 0x000fea000383ffff */
.L_x_117:
[----:B------:R-:W-:Y:S01]  /*6470*/  BSSY B0, `(.L_x_134) ;  /* 0x0000006000007945 */ /* 0x000fe20003800000 */
[----:B------:R-:W-:-:S07]  /*6480*/  IMAD.MOV.U32 R15, RZ, RZ, -0x1 ;  /* 0xffffffffff0f7424 */ /* 0x000fce00078e00ff */
[----:B------:R-:W-:Y:S05]  /*6490*/  WARPSYNC.COLLECTIVE R15, `(.L_x_135) ;  /* 0x000000000f0c7348 */ /* 0x000fea0003c00000 */
[----:B------:R-:W-:Y:S02]  /*64a0*/  ELECT P6, UR62, PT ;  /* 0x00000000003e782f */ /* 0x000fe400038c0000 */
[----:B------:R-:W-:Y:S01]  /*64b0*/  MOV R14, UR62 ;  /* 0x0000003e000e7c02 */ /* 0x000fe20008000f00 */
[----:B------:R-:W-:Y:S10]  /*64c0*/  ENDCOLLECTIVE ;  /* 0x000000000000791b */ /* 0x000ff40003800000 */
.L_x_135:
[----:B------:R-:W-:Y:S05]  /*64d0*/  BSYNC B0 ;  /* 0x0000000000007941 */ /* 0x000fea0003800000 */
.L_x_134:
[----:B------:R-:W-:Y:S05]  /*64e0*/  BRA `(.L_x_136) ;  /* 0xfffffff8001c7947 */ /* 0x000fea000383ffff */
.L_x_121:
[----:B0-----:R0:W1:Y:S02]  /*64f0*/  SYNCS.PHASECHK.TRANS64.TRYWAIT P0, [R7+URZ], R4 ;  /* 0x00000004070075a7 */ /* 0x001064000800017f */
[----:B-1----:R-:W-:Y:S05]  /*6500*/  @!P0 NANOSLEEP.SYNCS 0x989680 ;  /* 0x009896800000895d */ /* 0x002fea0003900000 */
[----:B------:R-:W1:Y:S02]  /*6510*/  @!P0 SYNCS.PHASECHK.TRANS64 P0, [R7+URZ], R4 ;  /* 0x00000004070085a7 */ /* 0x000e64000800007f */
[----:B-1----:R-:W-:Y:S05]  /*6520*/  @!P0 BRA `(.L_x_121) ;  /* 0xfffffffc00f08947 */ /* 0x002fea000383ffff */
[----:B------:R-:W-:Y:S05]  /*6530*/  BRA `(.L_x_137) ;  /* 0xfffffff8005c7947 */ /* 0x000fea000383ffff */
.L_x_122:
[----:B0-----:R0:W1:Y:S02]  /*6540*/  SYNCS.PHASECHK.TRANS64.TRYWAIT P0, [R8+URZ], R5 ;  /* 0x00000005080075a7 */ /* 0x001064000800017f */
[----:B-1----:R-:W-:Y:S05]  /*6550*/  @!P0 NANOSLEEP.SYNCS 0x989680 ;  /* 0x009896800000895d */ /* 0x002fea0003900000 */
[----:B------:R-:W1:Y:S02]  /*6560*/  @!P0 SYNCS.PHASECHK.TRANS64 P0, [R8+URZ], R5 ;  /* 0x00000005080085a7 */ /* 0x000e64000800007f */
[----:B-1----:R-:W-:Y:S05]  /*6570*/  @!P0 BRA `(.L_x_122) ;  /* 0xfffffffc00f08947 */ /* 0x002fea000383ffff */
[----:B------:R-:W-:Y:S05]  /*6580*/  BRA `(.L_x_138) ;  /* 0xfffffff8006c7947 */ /* 0x000fea000383ffff */
.L_x_123:
[----:B0-----:R0:W1:Y:S02]  /*6590*/  SYNCS.PHASECHK.TRANS64.TRYWAIT P0, [R9+URZ], R4 ;  /* 0x00000004090075a7 */ /* 0x001064000800017f */
[----:B-1----:R-:W-:Y:S05]  /*65a0*/  @!P0 NANOSLEEP.SYNCS 0x989680 ;  /* 0x009896800000895d */ /* 0x002fea0003900000 */
[----:B------:R-:W1:Y:S02]  /*65b0*/  @!P0 SYNCS.PHASECHK.TRANS64 P0, [R9+URZ], R4 ;  /* 0x00000004090085a7 */ /* 0x000e64000800007f */
[----:B-1----:R-:W-:Y:S05]  /*65c0*/  @!P0 BRA `(.L_x_123) ;  /* 0xfffffffc00f08947 */ /* 0x002fea000383ffff */
[----:B------:R-:W-:Y:S05]  /*65d0*/  BRA `(.L_x_139) ;  /* 0xfffffff8007c7947 */ /* 0x000fea000383ffff */
.L_x_124:
[----:B0-----:R0:W1:Y:S02]  /*65e0*/  SYNCS.PHASECHK.TRANS64.TRYWAIT P0, [R8+URZ], R5 ;  /* 0x00000005080075a7 */ /* 0x001064000800017f */
[----:B-1----:R-:W-:Y:S05]  /*65f0*/  @!P0 NANOSLEEP.SYNCS 0x989680 ;  /* 0x009896800000895d */ /* 0x002fea0003900000 */
[----:B------:R-:W1:Y:S02]  /*6600*/  @!P0 SYNCS.PHASECHK.TRANS64 P0, [R8+URZ], R5 ;  /* 0x00000005080085a7 */ /* 0x000e64000800007f */
[----:B-1----:R-:W-:Y:S05]  /*6610*/  @!P0 BRA `(.L_x_124) ;  /* 0xfffffffc00f08947 */ /* 0x002fea000383ffff */
[----:B------:R-:W-:Y:S05]  /*6620*/  BRA `(.L_x_140) ;  /* 0xfffffff8008c7947 */ /* 0x000fea000383ffff */
.L_x_125:
[----:B0-----:R0:W1:Y:S02]  /*6630*/  SYNCS.PHASECHK.TRANS64.TRYWAIT P0, [R9+URZ], R4 ;  /* 0x00000004090075a7 */ /* 0x001064000800017f */
[----:B-1----:R-:W-:Y:S05]  /*6640*/  @!P0 NANOSLEEP.SYNCS 0x989680 ;  /* 0x009896800000895d */ /* 0x002fea0003900000 */
[----:B------:R-:W1:Y:S02]  /*6650*/  @!P0 SYNCS.PHASECHK.TRANS64 P0, [R9+URZ], R4 ;  /* 0x00000004090085a7 */ /* 0x000e64000800007f */
[----:B-1----:R-:W-:Y:S05]  /*6660*/  @!P0 BRA `(.L_x_125) ;  /* 0xfffffffc00f08947 */ /* 0x002fea000383ffff */
[----:B------:R-:W-:Y:S05]  /*6670*/  BRA `(.L_x_141) ;  /* 0xfffffff8009c7947 */ /* 0x000fea000383ffff */
.L_x_126:
[----:B0-----:R0:W1:Y:S02]  /*6680*/  SYNCS.PHASECHK.TRANS64.TRYWAIT P0, [R8+URZ], R5 ;  /* 0x00000005080075a7 */ /* 0x001064000800017f */
[----:B-1----:R-:W-:Y:S05]  /*6690*/  @!P0 NANOSLEEP.SYNCS 0x989680 ;  /* 0x009896800000895d */ /* 0x002fea0003900000 */
[----:B------:R-:W1:Y:S02]  /*66a0*/  @!P0 SYNCS.PHASECHK.TRANS64 P0, [R8+URZ], R5 ;  /* 0x00000005080085a7 */ /* 0x000e64000800007f */
[----:B-1----:R-:W-:Y:S05]  /*66b0*/  @!P0 BRA `(.L_x_126) ;  /* 0xfffffffc00f08947 */ /* 0x002fea000383ffff */
[----:B------:R-:W-:Y:S05]  /*66c0*/  BRA `(.L_x_142) ;  /* 0xfffffff800ac7947 */ /* 0x000fea000383ffff */
.L_x_127:
[----:B0-----:R0:W1:Y:S02]  /*66d0*/  SYNCS.PHASECHK.TRANS64.TRYWAIT P0, [R9+URZ], R4 ;  /* 0x00000004090075a7 */ /* 0x001064000800017f */
[----:B-1----:R-:W-:Y:S05]  /*66e0*/  @!P0 NANOSLEEP.SYNCS 0x989680 ;  /* 0x009896800000895d */ /* 0x002fea0003900000 */
[----:B------:R-:W1:Y:S02]  /*66f0*/  @!P0 SYNCS.PHASECHK.TRANS64 P0, [R9+URZ], R4 ;  /* 0x00000004090085a7 */ /* 0x000e64000800007f */
[----:B-1----:R-:W-:Y:S05]  /*6700*/  @!P0 BRA `(.L_x_127) ;  /* 0xfffffffc00f08947 */ /* 0x002fea000383ffff */
[----:B------:R-:W-:Y:S05]  /*6710*/  BRA `(.L_x_143) ;  /* 0xfffffff800bc7947 */ /* 0x000fea000383ffff */
.L_x_128:
[----:B0-----:R0:W1:Y:S02]  /*6720*/  SYNCS.PHASECHK.TRANS64.TRYWAIT P0, [R6+URZ], R5 ;  /* 0x00000005060075a7 */ /* 0x001064000800017f */
[----:B-1----:R-:W-:Y:S05]  /*6730*/  @!P0 NANOSLEEP.SYNCS 0x989680 ;  /* 0x009896800000895d */ /* 0x002fea0003900000 */
[----:B------:R-:W1:Y:S02]  /*6740*/  @!P0 SYNCS.PHASECHK.TRANS64 P0, [R6+URZ], R5 ;  /* 0x00000005060085a7 */ /* 0x000e64000800007f */
[----:B-1----:R-:W-:Y:S05]  /*6750*/  @!P0 BRA `(.L_x_128) ;  /* 0xfffffffc00f08947 */ /* 0x002fea000383ffff */
[----:B------:R-:W-:Y:S05]  /*6760*/  BRA `(.L_x_144) ;  /* 0xfffffff800c47947 */ /* 0x000fea000383ffff */
.L_x_145:
[----:B------:R-:W-:-:S00]  /*6770*/  BRA `(.L_x_145) ;  /* 0xfffffffc00fc7947 */ /* 0x000fc0000383ffff */
[----:B------:R-:W-:-:S00]  /*6780*/  NOP ;  /* 0x0000000000007918 */ /* 0x000fc00000000000 */
[----:B------:R-:W-:-:S00]  /*6790*/  NOP ;  /* 0x0000000000007918 */ /* 0x000fc00000000000 */
[----:B------:R-:W-:-:S00]  /*67a0*/  NOP ;  /* 0x0000000000007918 */ /* 0x000fc00000000000 */
[----:B------:R-:W-:-:S00]  /*67b0*/  NOP ;  /* 0x0000000000007918 */ /* 0x000fc00000000000 */
[----:B------:R-:W-:-:S00]  /*67c0*/  NOP ;  /* 0x0000000000007918 */ /* 0x000fc00000000000 */
[----:B------:R-:W-:-:S00]  /*67d0*/  NOP ;  /* 0x0000000000007918 */ /* 0x000fc00000000000 */
[----:B------:R-:W-:-:S00]  /*67e0*/  NOP ;  /* 0x0000000000007918 */ /* 0x000fc00000000000 */
[----:B------:R-:W-:-:S00]  /*67f0*/  NOP ;  /* 0x0000000000007918 */ /* 0x000fc00000000000 */
.L_x_146:


//--------------------- .nv.global.init           --------------------------
	.section	.nv.global.init,"aw",@progbits
.nv.global.init:
	.type		$str$22,@object
	.size		$str$22,($str$23 - $str$22)
$str$22:
        /*0000*/ 	.byte	0x6b, 0x5f, 0x74, 0x69, 0x6c, 0x65, 0x5f, 0x63, 0x6f, 0x75, 0x6e, 0x74, 0x20, 0x3e, 0x3d, 0x20
        /*0010*/ 	.byte	0x31, 0x00
	.type		$str$23,@object
	.size		$str$23,(__unnamed_1 - $str$23)
$str$23:
        /*0012*/ 	.byte	0x2f, 0x74, 0x6d, 0x70, 0x2f, 0x63, 0x75, 0x74, 0x6c, 0x61, 0x73, 0x73, 0x5f, 0x73, 0x77, 0x65
        /*0022*/ 	.byte	0x65, 0x70, 0x5f, 0x73, 0x72, 0x63, 0x2f, 0x69, 0x6e, 0x63, 0x6c, 0x75, 0x64, 0x65, 0x2f, 0x63
        /*0032*/ 	.byte	0x75, 0x74, 0x6c, 0x61, 0x73, 0x73, 0x2f, 0x67, 0x65, 0x6d, 0x6d, 0x2f, 0x63, 0x6f, 0x6c, 0x6c
        /*0042*/ 	.byte	0x65, 0x63, 0x74, 0x69, 0x76, 0x65, 0x2f, 0x73, 0x6d, 0x39, 0x30, 0x5f, 0x6d, 0x6d, 0x61, 0x5f
        /*0052*/ 	.byte	0x74, 0x6d, 0x61, 0x5f, 0x67, 0x6d, 0x6d, 0x61, 0x5f, 0x73, 0x73, 0x5f, 0x77, 0x61, 0x72, 0x70
        /*0062*/ 	.byte	0x73, 0x70, 0x65, 0x63, 0x69, 0x61, 0x6c, 0x69, 0x7a, 0x65, 0x64, 0x2e, 0x68, 0x70, 0x70, 0x00
	.type		__unnamed_1,@object
	.size		__unnamed_1,(.L_0 - __unnamed_1)
__unnamed_1:
        /*0072*/ 	.byte	0x76, 0x6f, 0x69, 0x64, 0x20, 0x63, 0x75, 0x74, 0x6c, 0x61, 0x73, 0x73, 0x3a, 0x3a, 0x67, 0x65
        /* <DEDUP_REMOVED lines=180> */
        /*0bc2*/ 	.byte	0x5d, 0x00
.L_0:


//--------------------- .nv.shared._ZN7cutlass13device_kernelINS_4gemm6kernel13GemmUniversalIN4cute5tupleIJiiiiEEENS1_10collective13CollectiveMmaINS1_34MainloopSm90TmaGmmaWarpSpecializedILi9ENS5_IJNS4_1CILi8EEENSA_ILi1EEESC_EEENS1_35KernelTmaWarpSpecializedCooperativeEEENS5_IJNSA_ILi128EEENSA_ILi64EEESH_EEENS_6half_tENS5_IJlSC_lEEESJ_SK_NS4_8TiledMMAINS4_8MMA_AtomIJNS4_4SM904GMMA25MMA_64x64x16_F32F16F16_SSILNSO_5MajorE0ELSQ_0ELNSO_7ScaleInE1ELSR_1EEEEEENS4_6LayoutINS5_IJNSA_ILi2EEESC_SC_EEENS5_IJSC_NSA_ILi0EEESX_EEEEENS5_IJNS4_10UnderscoreES10_S10_EEEEENS4_13SM90_TMA_LOADENS4_14ComposedLayoutINS4_7SwizzleILi3ELi4ELi3EEENS4_18smem_ptr_flag_bitsILi16EEENSU_INS5_IJSB_SH_EEENS5_IJSH_SC_EEEEEEEvNS4_8identityENS4_23SM90_TMA_LOAD_MULTICASTES1C_vS1D_EENS_8epilogue10collective6detail29Sm90TmaWarpSpecializedAdapterINS1H_15DefaultEpilogueISJ_SK_SK_NS1G_6thread17LinearCombinationISJ_Li1EffLNS1L_9ScaleType4KindE0ELNS_15FloatRoundStyleE2ESJ_EENS1_15EpilogueDefaultEEEEEvvEEEEvNT_6ParamsE --------------------------
	.section	.nv.shared._ZN7cutlass13device_kernelINS_4gemm6kernel13GemmUniversalIN4cute5tupleIJiiiiEEENS1_10collective13CollectiveMmaINS1_34MainloopSm90TmaGmmaWarpSpecializedILi9ENS5_IJNS4_1CILi8EEENSA_ILi1EEESC_EEENS1_35KernelTmaWarpSpecializedCooperativeEEENS5_IJNSA_ILi128EEENSA_ILi64EEESH_EEENS_6half_tENS5_IJlSC_lEEESJ_SK_NS4_8TiledMMAINS4_8MMA_AtomIJNS4_4SM904GMMA25MMA_64x64x16_F32F16F16_SSILNSO_5MajorE0ELSQ_0ELNSO_7ScaleInE1ELSR_1EEEEEENS4_6LayoutINS5_IJNSA_ILi2EEESC_SC_EEENS5_IJSC_NSA_ILi0EEESX_EEEEENS5_IJNS4_10UnderscoreES10_S10_EEEEENS4_13SM90_TMA_LOADENS4_14ComposedLayoutINS4_7SwizzleILi3ELi4ELi3EEENS4_18smem_ptr_flag_bitsILi16EEENSU_INS5_IJSB_SH_EEENS5_IJSH_SC_EEEEEEEvNS4_8identityENS4_23SM90_TMA_LOAD_MULTICASTES1C_vS1D_EENS_8epilogue10collective6detail29Sm90TmaWarpSpecializedAdapterINS1H_15DefaultEpilogueISJ_SK_SK_NS1G_6thread17LinearCombinationISJ_Li1EffLNS1L_9ScaleType4KindE0ELNS_15FloatRoundStyleE2ESJ_EENS1_15EpilogueDefaultEEEEEvvEEEEvNT_6ParamsE,"aw",@nobits
	.sectionflags	@""
	.align	16
	.zero		1024


//--------------------- .nv.shared.reserved.0     --------------------------
	.section	.nv.shared.reserved.0,"aw",@nobits
	.weak		__nv_reservedSMEM_offset_0_alias
	.size		__nv_reservedSMEM_offset_0_alias, 0, 0
	.other		__nv_reservedSMEM_offset_0_alias,@"STO_CUDA_RESERVED_SHARED STV_DEFAULT"
__nv_reservedSMEM_offset_0_alias:
	.zero		0


//--------------------- .nv.global                --------------------------
	.section	.nv.global,"aw",@nobits
.nv.global:
	.type		_ZN40_INTERNAL_afc7e97e_4_k_cu_63e99abe_300014cute1_E,@object
	.size		_ZN40_INTERNAL_afc7e97e_4_k_cu_63e99abe_300014cute1_E,(_ZN40_INTERNAL_afc7e97e_4_k_cu_63e99abe_300014cuda3std3__45__cpo6cbeginE - _ZN40_INTERNAL_afc7e97e_4_k_cu_63e99abe_300014cute1_E)
_ZN40_INTERNAL_afc7e97e_4_k_cu_63e99abe_300014cute1_E:
	.zero		1
	.type		_ZN40_INTERNAL_afc7e97e_4_k_cu_63e99abe_300014cuda3std3__45__cpo6cbeginE,@object
	.size		_ZN40_INTERNAL_afc7e97e_4_k_cu_63e99abe_300014cuda3std3__45__cpo6cbeginE,(_ZN40_INTERNAL_afc7e97e_4_k_cu_63e99abe_300014cuda3std3__48in_placeE - _ZN40_INTERNAL_afc7e97e_4_k_cu_63e99abe_300014cuda3std3__45__cpo6cbeginE)
_ZN40_INTERNAL_afc7e97e_4_k_cu_63e99abe_300014cuda3std3__45__cpo6cbeginE:
	.zero		1
	.type		_ZN40_INTERNAL_afc7e97e_4_k_cu_63e99abe_300014cuda3std3__48in_placeE,@object
	.size		_ZN40_INTERNAL_afc7e97e_4_k_cu_63e99abe_300014cuda3std3__48in_placeE,(_ZN40_INTERNAL_afc7e97e_4_k_cu_63e99abe_300014cuda3std6ranges3__45__cpo9iter_moveE - _ZN40_INTERNAL_afc7e97e_4_k_cu_63e99abe_300014cuda3std3__48in_placeE)
_ZN40_INTERNAL_afc7e97e_4_k_cu_63e99abe_300014cuda3std3__48in_placeE:
	.zero		1
	.type		_ZN40_INTERNAL_afc7e97e_4_k_cu_63e99abe_300014cuda3std6ranges3__45__cpo9iter_moveE,@object
	.size		_ZN40_INTERNAL_afc7e97e_4_k_cu_63e99abe_300014cuda3std6ranges3__45__cpo9iter_moveE,(_ZN40_INTERNAL_afc7e97e_4_k_cu_63e99abe_300014cuda3std3__45__cpo5beginE - _ZN40_INTERNAL_afc7e97e_4_k_cu_63e99abe_300014cuda3std6ranges3__45__cpo9iter_moveE)
_ZN40_INTERNAL_afc7e97e_4_k_cu_63e99abe_300014cuda3std6ranges3__45__cpo9iter_moveE:
	.zero		1
	.type		_ZN40_INTERNAL_afc7e97e_4_k_cu_63e99abe_300014cuda3std3__45__cpo5beginE,@object
	.size		_ZN40_INTERNAL_afc7e97e_4_k_cu_63e99abe_300014cuda3std3__45__cpo5beginE,(_ZN40_INTERNAL_afc7e97e_4_k_cu_63e99abe_300014cuda3std3__442_GLOBAL__N__afc7e97e_4_k_cu_63e99abe_300016ignoreE - _ZN40_INTERNAL_afc7e97e_4_k_cu_63e99abe_300014cuda3std3__45__cpo5beginE)
_ZN40_INTERNAL_afc7e97e_4_k_cu_63e99abe_300014cuda3std3__45__cpo5beginE:
	.zero		1
	.type		_ZN40_INTERNAL_afc7e97e_4_k_cu_63e99abe_300014cuda3std3__442_GLOBAL__N__afc7e97e_4_k_cu_63e99abe_300016ignoreE,@object
	.size		_ZN40_INTERNAL_afc7e97e_4_k_cu_63e99abe_300014cuda3std3__442_GLOBAL__N__afc7e97e_4_k_cu_63e99abe_300016ignoreE,(_ZN40_INTERNAL_afc7e97e_4_k_cu_63e99abe_300014cute7productE - _ZN40_INTERNAL_afc7e97e_4_k_cu_63e99abe_300014cuda3std3__442_GLOBAL__N__afc7e97e_4_k_cu_63e99abe_300016ignoreE)
_ZN40_INTERNAL_afc7e97e_4_k_cu_63e99abe_300014cuda3std3__442_GLOBAL__N__afc7e97e_4_k_cu_63e99abe_300016ignoreE:
	.zero		1
	.type		_ZN40_INTERNAL_afc7e97e_4_k_cu_63e99abe_300014cute7productE,@object
	.size		_ZN40_INTERNAL_afc7e97e_4_k_cu_63e99abe_300014cute7productE,(_ZN40_INTERNAL_afc7e97e_4_k_cu_63e99abe_300014cuda3std3__45__cpo3endE - _ZN40_INTERNAL_afc7e97e_4_k_cu_63e99abe_300014cute7productE)
_ZN40_INTERNAL_afc7e97e_4_k_cu_63e99abe_300014cute7productE:
	.zero		1
	.type		_ZN40_INTERNAL_afc7e97e_4_k_cu_63e99abe_300014cuda3std3__45__cpo3endE,@object
	.size		_ZN40_INTERNAL_afc7e97e_4_k_cu_63e99abe_300014cuda3std3__45__cpo3endE,(_ZN40_INTERNAL_afc7e97e_4_k_cu_63e99abe_300014cuda3std3__419piecewise_constructE - _ZN40_INTERNAL_afc7e97e_4_k_cu_63e99abe_300014cuda3std3__45__cpo3endE)
_ZN40_INTERNAL_afc7e97e_4_k_cu_63e99abe_300014cuda3std3__45__cpo3endE:
	.zero		1
	.type		_ZN40_INTERNAL_afc7e97e_4_k_cu_63e99abe_300014cuda3std3__419piecewise_constructE,@object
	.size		_ZN40_INTERNAL_afc7e97e_4_k_cu_63e99abe_300014cuda3std3__419piecewise_constructE,(_ZN40_INTERNAL_afc7e97e_4_k_cu_63e99abe_300014cuda3std3__45__cpo4cendE - _ZN40_INTERNAL_afc7e97e_4_k_cu_63e99abe_300014cuda3std3__419piecewise_constructE)
_ZN40_INTERNAL_afc7e97e_4_k_cu_63e99abe_300014cuda3std3__419piecewise_constructE:
	.zero		1
	.type		_ZN40_INTERNAL_afc7e97e_4_k_cu_63e99abe_300014cuda3std3__45__cpo4cendE,@object
	.size		_ZN40_INTERNAL_afc7e97e_4_k_cu_63e99abe_300014cuda3std3__45__cpo4cendE,(_ZN40_INTERNAL_afc7e97e_4_k_cu_63e99abe_300014cuda3std6ranges3__45__cpo4swapE - _ZN40_INTERNAL_afc7e97e_4_k_cu_63e99abe_300014cuda3std3__45__cpo4cendE)
_ZN40_INTERNAL_afc7e97e_4_k_cu_63e99abe_300014cuda3std3__45__cpo4cendE:
	.zero		1
	.type		_ZN40_INTERNAL_afc7e97e_4_k_cu_63e99abe_300014cuda3std6ranges3__45__cpo4swapE,@object
	.size		_ZN40_INTERNAL_afc7e97e_4_k_cu_63e99abe_300014cuda3std6ranges3__45__cpo4swapE,(.L_8 - _ZN40_INTERNAL_afc7e97e_4_k_cu_63e99abe_300014cuda3std6ranges3__45__cpo4swapE)
_ZN40_INTERNAL_afc7e97e_4_k_cu_63e99abe_300014cuda3std6ranges3__45__cpo4swapE:
	.zero		1
.L_8:


//--------------------- .nv.constant0._ZN7cutlass13device_kernelINS_4gemm6kernel13GemmUniversalIN4cute5tupleIJiiiiEEENS1_10collective13CollectiveMmaINS1_34MainloopSm90TmaGmmaWarpSpecializedILi9ENS5_IJNS4_1CILi8EEENSA_ILi1EEESC_EEENS1_35KernelTmaWarpSpecializedCooperativeEEENS5_IJNSA_ILi128EEENSA_ILi64EEESH_EEENS_6half_tENS5_IJlSC_lEEESJ_SK_NS4_8TiledMMAINS4_8MMA_AtomIJNS4_4SM904GMMA25MMA_64x64x16_F32F16F16_SSILNSO_5MajorE0ELSQ_0ELNSO_7ScaleInE1ELSR_1EEEEEENS4_6LayoutINS5_IJNSA_ILi2EEESC_SC_EEENS5_IJSC_NSA_ILi0EEESX_EEEEENS5_IJNS4_10UnderscoreES10_S10_EEEEENS4_13SM90_TMA_LOADENS4_14ComposedLayoutINS4_7SwizzleILi3ELi4ELi3EEENS4_18smem_ptr_flag_bitsILi16EEENSU_INS5_IJSB_SH_EEENS5_IJSH_SC_EEEEEEEvNS4_8identityENS4_23SM90_TMA_LOAD_MULTICASTES1C_vS1D_EENS_8epilogue10collective6detail29Sm90TmaWarpSpecializedAdapterINS1H_15DefaultEpilogueISJ_SK_SK_NS1G_6thread17LinearCombinationISJ_Li1EffLNS1L_9ScaleType4KindE0ELNS_15FloatRoundStyleE2ESJ_EENS1_15EpilogueDefaultEEEEEvvEEEEvNT_6ParamsE --------------------------
	.section	.nv.constant0._ZN7cutlass13device_kernelINS_4gemm6kernel13GemmUniversalIN4cute5tupleIJiiiiEEENS1_10collective13CollectiveMmaINS1_34MainloopSm90TmaGmmaWarpSpecializedILi9ENS5_IJNS4_1CILi8EEENSA_ILi1EEESC_EEENS1_35KernelTmaWarpSpecializedCooperativeEEENS5_IJNSA_ILi128EEENSA_ILi64EEESH_EEENS_6half_tENS5_IJlSC_lEEESJ_SK_NS4_8TiledMMAINS4_8MMA_AtomIJNS4_4SM904GMMA25MMA_64x64x16_F32F16F16_SSILNSO_5MajorE0ELSQ_0ELNSO_7ScaleInE1ELSR_1EEEEEENS4_6LayoutINS5_IJNSA_ILi2EEESC_SC_EEENS5_IJSC_NSA_ILi0EEESX_EEEEENS5_IJNS4_10UnderscoreES10_S10_EEEEENS4_13SM90_TMA_LOADENS4_14ComposedLayoutINS4_7SwizzleILi3ELi4ELi3EEENS4_18smem_ptr_flag_bitsILi16EEENSU_INS5_IJSB_SH_EEENS5_IJSH_SC_EEEEEEEvNS4_8identityENS4_23SM90_TMA_LOAD_MULTICASTES1C_vS1D_EENS_8epilogue10collective6detail29Sm90TmaWarpSpecializedAdapterINS1H_15DefaultEpilogueISJ_SK_SK_NS1G_6thread17LinearCombinationISJ_Li1EffLNS1L_9ScaleType4KindE0ELNS_15FloatRoundStyleE2ESJ_EENS1_15EpilogueDefaultEEEEEvvEEEEvNT_6ParamsE,"a",@progbits
	.sectionflags	@""
	.align	4
.nv.constant0._ZN7cutlass13device_kernelINS_4gemm6kernel13GemmUniversalIN4cute5tupleIJiiiiEEENS1_10collective13CollectiveMmaINS1_34MainloopSm90TmaGmmaWarpSpecializedILi9ENS5_IJNS4_1CILi8EEENSA_ILi1EEESC_EEENS1_35KernelTmaWarpSpecializedCooperativeEEENS5_IJNSA_ILi128EEENSA_ILi64EEESH_EEENS_6half_tENS5_IJlSC_lEEESJ_SK_NS4_8TiledMMAINS4_8MMA_AtomIJNS4_4SM904GMMA25MMA_64x64x16_F32F16F16_SSILNSO_5MajorE0ELSQ_0ELNSO_7ScaleInE1ELSR_1EEEEEENS4_6LayoutINS5_IJNSA_ILi2EEESC_SC_EEENS5_IJSC_NSA_ILi0EEESX_EEEEENS5_IJNS4_10UnderscoreES10_S10_EEEEENS4_13SM90_TMA_LOADENS4_14ComposedLayoutINS4_7SwizzleILi3ELi4ELi3EEENS4_18smem_ptr_flag_bitsILi16EEENSU_INS5_IJSB_SH_EEENS5_IJSH_SC_EEEEEEEvNS4_8identityENS4_23SM90_TMA_LOAD_MULTICASTES1C_vS1D_EENS_8epilogue10collective6detail29Sm90TmaWarpSpecializedAdapterINS1H_15DefaultEpilogueISJ_SK_SK_NS1G_6thread17LinearCombinationISJ_Li1EffLNS1L_9ScaleType4KindE0ELNS_15FloatRoundStyleE2ESJ_EENS1_15EpilogueDefaultEEEEEvvEEEEvNT_6ParamsE:
	.zero		1664


//--------------------- SYMBOLS --------------------------

	.type		.nv.reservedSmem.offset0,@object
	.size		.nv.reservedSmem.offset0,0x4
	.type		__assertfail,@function
